	.target	sm_90a

	.elftype	@"ET_EXEC"


//--------------------- .note.nv.tkinfo           --------------------------
	.section	.note.nv.tkinfo,"",@"SHT_NOTE"
	.sectionflags	@"SHF_NOTE_NV_TKINFO"
	.tkinfo
        /*0018*/ 	.word	0x00000002
        /*0030*/ 	.string	""
        /*0030*/ 	.string	"ptxas"
        /*0030*/ 	.string	"Cuda compilation tools, release 13.0, V13.0.88"
        /*0030*/ 	.string	"Build cuda_13.0.r13.0/compiler.36424714_0"
        /*0030*/ 	.string	"-arch sm_90a -m 64 "



//--------------------- .note.nv.cuinfo           --------------------------
	.section	.note.nv.cuinfo,"",@"SHT_NOTE"
	.sectionflags	@"SHF_NOTE_NV_CUINFO"
        /*0018*/ 	.short	0x0002
        /*001a*/ 	.short	0x005a
        /*001c*/ 	.short	0x0082
	.zero		2


//--------------------- .nv.info                  --------------------------
	.section	.nv.info,"",@"SHT_CUDA_INFO"
	.align	4


	//----- nvinfo : EIATTR_REGCOUNT
	.align		4
        /*0000*/ 	.byte	0x04, 0x2f
        /*0002*/ 	.short	(.L_15 - .L_14)
	.align		4
.L_14:
        /*0004*/ 	.word	index@(_ZN7cutlass13device_kernelINS_4gemm6kernel13GemmUniversalIN4cute5tupleIJiiiiEEENS1_10collective13CollectiveMmaINS1_34MainloopSm90TmaGmmaWarpSpecializedILi4ENS5_IJNS4_1CILi1EEENSA_ILi2EEESB_EEENS1_32KernelTmaWarpSpecializedPingpongEEENS5_IJNSA_ILi64EEENSA_ILi256EEESG_EEENS_10bfloat16_tENS5_IJlSB_lEEESJ_SK_NS4_8TiledMMAINS4_8MMA_AtomIJNS4_4SM904GMMA28MMA_64x256x16_F32BF16BF16_SSILNSO_5MajorE0ELSQ_0ELNSO_7ScaleInE1ELSR_1EEEEEENS4_6LayoutINS5_IJSB_SB_SB_EEENS5_IJNSA_ILi0EEESW_SW_EEEEENS5_IJNS4_10UnderscoreESZ_SZ_EEEEENS4_23SM90_TMA_LOAD_MULTICASTENS4_14ComposedLayoutINS4_7SwizzleILi3ELi4ELi3EEENS4_18smem_ptr_flag_bitsILi16EEENSU_INS5_IJNSA_ILi8EEESG_EEENS5_IJSG_SB_EEEEEEEvNS4_8identityENS4_13SM90_TMA_LOADES1C_vS1D_EENS_8epilogue10collective6detail29Sm90TmaWarpSpecializedAdapterINS1H_15DefaultEpilogueISJ_SK_SK_NS1G_6thread17LinearCombinationISJ_Li1EffLNS1L_9ScaleType4KindE0ELNS_15FloatRoundStyleE2ESJ_EENS1_15EpilogueDefaultEEEEEvvEEEEvNT_6ParamsE)
        /*0008*/ 	.word	0x000000a8


	//----- nvinfo : EIATTR_FRAME_SIZE
	.align		4
.L_15:
        /*000c*/ 	.byte	0x04, 0x11
        /*000e*/ 	.short	(.L_17 - .L_16)
	.align		4
.L_16:
        /*0010*/ 	.word	index@(_ZN7cutlass13device_kernelINS_4gemm6kernel13GemmUniversalIN4cute5tupleIJiiiiEEENS1_10collective13CollectiveMmaINS1_34MainloopSm90TmaGmmaWarpSpecializedILi4ENS5_IJNS4_1CILi1EEENSA_ILi2EEESB_EEENS1_32KernelTmaWarpSpecializedPingpongEEENS5_IJNSA_ILi64EEENSA_ILi256EEESG_EEENS_10bfloat16_tENS5_IJlSB_lEEESJ_SK_NS4_8TiledMMAINS4_8MMA_AtomIJNS4_4SM904GMMA28MMA_64x256x16_F32BF16BF16_SSILNSO_5MajorE0ELSQ_0ELNSO_7ScaleInE1ELSR_1EEEEEENS4_6LayoutINS5_IJSB_SB_SB_EEENS5_IJNSA_ILi0EEESW_SW_EEEEENS5_IJNS4_10UnderscoreESZ_SZ_EEEEENS4_23SM90_TMA_LOAD_MULTICASTENS4_14ComposedLayoutINS4_7SwizzleILi3ELi4ELi3EEENS4_18smem_ptr_flag_bitsILi16EEENSU_INS5_IJNSA_ILi8EEESG_EEENS5_IJSG_SB_EEEEEEEvNS4_8identityENS4_13SM90_TMA_LOADES1C_vS1D_EENS_8epilogue10collective6detail29Sm90TmaWarpSpecializedAdapterINS1H_15DefaultEpilogueISJ_SK_SK_NS1G_6thread17LinearCombinationISJ_Li1EffLNS1L_9ScaleType4KindE0ELNS_15FloatRoundStyleE2ESJ_EENS1_15EpilogueDefaultEEEEEvvEEEEvNT_6ParamsE)
        /*0014*/ 	.word	0x00000000


	//----- nvinfo : EIATTR_MIN_STACK_SIZE
	.align		4
.L_17:
        /*0018*/ 	.byte	0x04, 0x12
        /*001a*/ 	.short	(.L_19 - .L_18)
	.align		4
.L_18:
        /*001c*/ 	.word	index@(_ZN7cutlass13device_kernelINS_4gemm6kernel13GemmUniversalIN4cute5tupleIJiiiiEEENS1_10collective13CollectiveMmaINS1_34MainloopSm90TmaGmmaWarpSpecializedILi4ENS5_IJNS4_1CILi1EEENSA_ILi2EEESB_EEENS1_32KernelTmaWarpSpecializedPingpongEEENS5_IJNSA_ILi64EEENSA_ILi256EEESG_EEENS_10bfloat16_tENS5_IJlSB_lEEESJ_SK_NS4_8TiledMMAINS4_8MMA_AtomIJNS4_4SM904GMMA28MMA_64x256x16_F32BF16BF16_SSILNSO_5MajorE0ELSQ_0ELNSO_7ScaleInE1ELSR_1EEEEEENS4_6LayoutINS5_IJSB_SB_SB_EEENS5_IJNSA_ILi0EEESW_SW_EEEEENS5_IJNS4_10UnderscoreESZ_SZ_EEEEENS4_23SM90_TMA_LOAD_MULTICASTENS4_14ComposedLayoutINS4_7SwizzleILi3ELi4ELi3EEENS4_18smem_ptr_flag_bitsILi16EEENSU_INS5_IJNSA_ILi8EEESG_EEENS5_IJSG_SB_EEEEEEEvNS4_8identityENS4_13SM90_TMA_LOADES1C_vS1D_EENS_8epilogue10collective6detail29Sm90TmaWarpSpecializedAdapterINS1H_15DefaultEpilogueISJ_SK_SK_NS1G_6thread17LinearCombinationISJ_Li1EffLNS1L_9ScaleType4KindE0ELNS_15FloatRoundStyleE2ESJ_EENS1_15EpilogueDefaultEEEEEvvEEEEvNT_6ParamsE)
        /*0020*/ 	.word	0x00000000
.L_19:


//--------------------- .nv.compat                --------------------------
	.section	.nv.compat,"",@"SHT_CUDA_COMPAT_INFO"
	.align	4
        /*0000*/ 	.byte	0x02, 0x09, 0x01, 0x00, 0x02, 0x02, 0x04, 0x00, 0x02, 0x05, 0x05, 0x00, 0x03, 0x07, 0x01, 0x01
        /*0010*/ 	.byte	0x02, 0x03, 0x01, 0x00, 0x02, 0x06, 0x01, 0x00, 0x04, 0x0b, 0x08, 0x00, 0x00, 0x00, 0x00, 0x00
        /*0020*/ 	.byte	0x00, 0x00, 0x00, 0x00


//--------------------- .nv.info._ZN7cutlass13device_kernelINS_4gemm6kernel13GemmUniversalIN4cute5tupleIJiiiiEEENS1_10collective13CollectiveMmaINS1_34MainloopSm90TmaGmmaWarpSpecializedILi4ENS5_IJNS4_1CILi1EEENSA_ILi2EEESB_EEENS1_32KernelTmaWarpSpecializedPingpongEEENS5_IJNSA_ILi64EEENSA_ILi256EEESG_EEENS_10bfloat16_tENS5_IJlSB_lEEESJ_SK_NS4_8TiledMMAINS4_8MMA_AtomIJNS4_4SM904GMMA28MMA_64x256x16_F32BF16BF16_SSILNSO_5MajorE0ELSQ_0ELNSO_7ScaleInE1ELSR_1EEEEEENS4_6LayoutINS5_IJSB_SB_SB_EEENS5_IJNSA_ILi0EEESW_SW_EEEEENS5_IJNS4_10UnderscoreESZ_SZ_EEEEENS4_23SM90_TMA_LOAD_MULTICASTENS4_14ComposedLayoutINS4_7SwizzleILi3ELi4ELi3EEENS4_18smem_ptr_flag_bitsILi16EEENSU_INS5_IJNSA_ILi8EEESG_EEENS5_IJSG_SB_EEEEEEEvNS4_8identityENS4_13SM90_TMA_LOADES1C_vS1D_EENS_8epilogue10collective6detail29Sm90TmaWarpSpecializedAdapterINS1H_15DefaultEpilogueISJ_SK_SK_NS1G_6thread17LinearCombinationISJ_Li1EffLNS1L_9ScaleType4KindE0ELNS_15FloatRoundStyleE2ESJ_EENS1_15EpilogueDefaultEEEEEvvEEEEvNT_6ParamsE --------------------------
	.section	.nv.info._ZN7cutlass13device_kernelINS_4gemm6kernel13GemmUniversalIN4cute5tupleIJiiiiEEENS1_10collective13CollectiveMmaINS1_34MainloopSm90TmaGmmaWarpSpecializedILi4ENS5_IJNS4_1CILi1EEENSA_ILi2EEESB_EEENS1_32KernelTmaWarpSpecializedPingpongEEENS5_IJNSA_ILi64EEENSA_ILi256EEESG_EEENS_10bfloat16_tENS5_IJlSB_lEEESJ_SK_NS4_8TiledMMAINS4_8MMA_AtomIJNS4_4SM904GMMA28MMA_64x256x16_F32BF16BF16_SSILNSO_5MajorE0ELSQ_0ELNSO_7ScaleInE1ELSR_1EEEEEENS4_6LayoutINS5_IJSB_SB_SB_EEENS5_IJNSA_ILi0EEESW_SW_EEEEENS5_IJNS4_10UnderscoreESZ_SZ_EEEEENS4_23SM90_TMA_LOAD_MULTICASTENS4_14ComposedLayoutINS4_7SwizzleILi3ELi4ELi3EEENS4_18smem_ptr_flag_bitsILi16EEENSU_INS5_IJNSA_ILi8EEESG_EEENS5_IJSG_SB_EEEEEEEvNS4_8identityENS4_13SM90_TMA_LOADES1C_vS1D_EENS_8epilogue10collective6detail29Sm90TmaWarpSpecializedAdapterINS1H_15DefaultEpilogueISJ_SK_SK_NS1G_6thread17LinearCombinationISJ_Li1EffLNS1L_9ScaleType4KindE0ELNS_15FloatRoundStyleE2ESJ_EENS1_15EpilogueDefaultEEEEEvvEEEEvNT_6ParamsE,"",@"SHT_CUDA_INFO"
	.sectionflags	@""
	.align	4


	//----- nvinfo : EIATTR_CUDA_API_VERSION
	.align		4
        /*0000*/ 	.byte	0x04, 0x37
        /*0002*/ 	.short	(.L_21 - .L_20)
.L_20:
        /*0004*/ 	.word	0x00000082


	//----- nvinfo : EIATTR_KPARAM_INFO
	.align		4
.L_21:
        /*0008*/ 	.byte	0x04, 0x17
        /*000a*/ 	.short	(.L_23 - .L_22)
.L_22:
        /*000c*/ 	.word	0x00000000
        /*0010*/ 	.short	0x0000
        /*0012*/ 	.short	0x0070
        /*0014*/ 	.byte	0x00, 0xf0, 0x01, 0x10


	//----- nvinfo : EIATTR_SPARSE_MMA_MASK
	.align		4
.L_23:
        /*0018*/ 	.byte	0x03, 0x50
        /*001a*/ 	.short	0x0000


	//----- nvinfo : EIATTR_MAXREG_COUNT
	.align		4
        /*001c*/ 	.byte	0x03, 0x1b
        /*001e*/ 	.short	0x00a8


	//----- nvinfo : EIATTR_NUM_BARRIERS
	.align		4
        /*0020*/ 	.byte	0x02, 0x4c
        /*0022*/ 	.byte	0x01
	.zero		1


	//----- nvinfo : EIATTR_EXTERNS
	.align		4
        /*0024*/ 	.byte	0x04, 0x0f
        /*0026*/ 	.short	(.L_25 - .L_24)


	//   ....[0]....
	.align		4
.L_24:
        /*0028*/ 	.word	index@(__assertfail)


	//----- nvinfo : EIATTR_MERCURY_ISA_VERSION
	.align		4
.L_25:
        /*002c*/ 	.byte	0x03, 0x5f
        /*002e*/ 	.short	0x0101


	//----- nvinfo : EIATTR_INT_WARP_WIDE_INSTR_OFFSETS
	.align		4
        /*0030*/ 	.byte	0x04, 0x31
        /*0032*/ 	.short	(.L_27 - .L_26)


	//   ....[0]....
.L_26:
        /*0034*/ 	.word	0x00000590


	//   ....[1]....
        /*0038*/ 	.word	0x000005d0


	//   ....[2]....
        /*003c*/ 	.word	0x00000660


	//   ....[3]....
        /*0040*/ 	.word	0x00000690


	//   ....[4]....
        /*0044*/ 	.word	0x000006d0


	//   ....[5]....
        /*0048*/ 	.word	0x000006e0


	//   ....[6]....
        /*004c*/ 	.word	0x000007a0


	//   ....[7]....
        /*0050*/ 	.word	0x00000800


	//   ....[8]....
        /*0054*/ 	.word	0x00002140


	//----- nvinfo : EIATTR_COOP_GROUP_MASK_REGIDS
	.align		4
.L_27:
        /*0058*/ 	.byte	0x04, 0x29
        /*005a*/ 	.short	(.L_29 - .L_28)


	//   ....[0]....
.L_28:
        /*005c*/ 	.word	0xffffffff


	//   ....[1]....
        /*0060*/ 	.word	0xffffffff


	//   ....[2]....
        /*0064*/ 	.word	0xffffffff


	//   ....[3]....
        /*0068*/ 	.word	0xffffffff


	//   ....[4]....
        /*006c*/ 	.word	0xffffffff


	//   ....[5]....
        /*0070*/ 	.word	0xffffffff


	//   ....[6]....
        /*0074*/ 	.word	0xffffffff


	//----- nvinfo : EIATTR_COOP_GROUP_INSTR_OFFSETS
	.align		4
.L_29:
        /*0078*/ 	.byte	0x04, 0x28
        /*007a*/ 	.short	(.L_31 - .L_30)


	//   ....[0]....
.L_30:
        /*007c*/ 	.word	0x00000060


	//   ....[1]....
        /*0080*/ 	.word	0x00000080


	//   ....[2]....
        /*0084*/ 	.word	0x00000180


	//   ....[3]....
        /*0088*/ 	.word	0x000003b0


	//   ....[4]....
        /*008c*/ 	.word	0x000003f0


	//   ....[5]....
        /*0090*/ 	.word	0x000004e0


	//   ....[6]....
        /*0094*/ 	.word	0x00000910


	//----- nvinfo : EIATTR_REG_RECONFIG
	.align		4
.L_31:
        /*0098*/ 	.byte	0x01, 0x54
	.zero		2


	//----- nvinfo : EIATTR_SYSCALL_OFFSETS
	.align		4
        /*009c*/ 	.byte	0x04, 0x46
        /*009e*/ 	.short	(.L_33 - .L_32)


	//   ....[0]....
.L_32:
        /*00a0*/ 	.word	0x00001870


	//----- nvinfo : EIATTR_MBARRIER_INSTR_OFFSETS
	.align		4
.L_33:
        /*00a4*/ 	.byte	0x04, 0x39
        /*00a6*/ 	.short	(.L_35 - .L_34)


	//   ....[0]....
.L_34:
        /*00a8*/ 	.word	0x00000320
        /*00ac*/ 	.word	0x000000ff
        /*00b0*/ 	.word	0x00000000
        /*00b4*/ 	.short	0x0100
        /*00b6*/ 	.byte	0x07
	.zero		1


	//   ....[1]....
        /*00b8*/ 	.word	0x00000330
        /*00bc*/ 	.word	0x000000ff
        /*00c0*/ 	.word	0x00000020
        /*00c4*/ 	.short	0x0100
        /*00c6*/ 	.byte	0x07
	.zero		1


	//   ....[2]....
        /*00c8*/ 	.word	0x00000340
        /*00cc*/ 	.word	0x000000ff
        /*00d0*/ 	.word	0x00000008
        /*00d4*/ 	.short	0x0100
        /*00d6*/ 	.byte	0x07
	.zero		1


	//   ....[3]....
        /*00d8*/ 	.word	0x00000350
        /*00dc*/ 	.word	0x000000ff
        /*00e0*/ 	.word	0x00000028
        /*00e4*/ 	.short	0x0100
        /*00e6*/ 	.byte	0x07
	.zero		1


	//   ....[4]....
        /*00e8*/ 	.word	0x00000360
        /*00ec*/ 	.word	0x000000ff
        /*00f0*/ 	.word	0x00000010
        /*00f4*/ 	.short	0x0100
        /*00f6*/ 	.byte	0x07
	.zero		1


	//   ....[5]....
        /*00f8*/ 	.word	0x00000370
        /*00fc*/ 	.word	0x000000ff
        /*0100*/ 	.word	0x00000030
        /*0104*/ 	.short	0x0100
        /*0106*/ 	.byte	0x07
	.zero		1


	//   ....[6]....
        /*0108*/ 	.word	0x00000380
        /*010c*/ 	.word	0x000000ff
        /*0110*/ 	.word	0x00000018
        /*0114*/ 	.short	0x0100
        /*0116*/ 	.byte	0x07
	.zero		1


	//   ....[7]....
        /*0118*/ 	.word	0x00000390
        /*011c*/ 	.word	0x000000ff
        /*0120*/ 	.word	0x00000038
        /*0124*/ 	.short	0x0100
        /*0126*/ 	.byte	0x07
	.zero		1


	//   ....[8]....
        /*0128*/ 	.word	0x000007e0
        /*012c*/ 	.word	0x000000ff
        /*0130*/ 	.word	0x00000070
        /*0134*/ 	.short	0x0100
        /*0136*/ 	.byte	0x0d
	.zero		1


	//   ....[9]....
        /*0138*/ 	.word	0x00000820
        /*013c*/ 	.word	0x000000ff
        /*0140*/ 	.word	0x00000078
        /*0144*/ 	.short	0x0100
        /*0146*/ 	.byte	0x0d
	.zero		1


	//   ....[10]....
        /*0148*/ 	.word	0x00000850
        /*014c*/ 	.word	0x000000ff
        /*0150*/ 	.word	0x00000050
        /*0154*/ 	.short	0x0100
        /*0156*/ 	.byte	0x10
	.zero		1


	//   ....[11]....
        /*0158*/ 	.word	0x000008a0
        /*015c*/ 	.word	0x000000ff
        /*0160*/ 	.word	0x00000058
        /*0164*/ 	.short	0x0100
        /*0166*/ 	.byte	0x10
	.zero		1


	//   ....[12]....
        /*0168*/ 	.word	0x000008b0
        /*016c*/ 	.word	0x000000ff
        /*0170*/ 	.word	0x00000060
        /*0174*/ 	.short	0x0100
        /*0176*/ 	.byte	0x10
	.zero		1


	//   ....[13]....
        /*0178*/ 	.word	0x000008c0
        /*017c*/ 	.word	0x000000ff
        /*0180*/ 	.word	0x00000068
        /*0184*/ 	.short	0x0100
        /*0186*/ 	.byte	0x10
	.zero		1


	//   ....[14]....
        /*0188*/ 	.word	0x00001750
        /*018c*/ 	.word	0x0000009c
        /*0190*/ 	.word	0x00000000
        /*0194*/ 	.short	0x010a
        /*0196*/ 	.byte	0x2e
	.zero		1


	//   ....[15]....
        /*0198*/ 	.word	0x00001900
        /*019c*/ 	.word	0x00000003
        /*01a0*/ 	.word	0x00000000
        /*01a4*/ 	.short	0x010a
        /*01a6*/ 	.byte	0x3f
	.zero		1


	//   ....[16]....
        /*01a8*/ 	.word	0x00001960
        /*01ac*/ 	.word	0x00000003
        /*01b0*/ 	.word	0x00000000
        /*01b4*/ 	.short	0x010a
        /*01b6*/ 	.byte	0x3f
	.zero		1


	//   ....[17]....
        /*01b8*/ 	.word	0x00001cf0
        /*01bc*/ 	.word	0x000000ff
        /*01c0*/ 	.word	0x00000000
        /*01c4*/ 	.short	0x010a
        /*01c6*/ 	.byte	0x04
	.zero		1


	//   ....[18]....
        /*01c8*/ 	.word	0x00001d30
        /*01cc*/ 	.word	0x000000ff
        /*01d0*/ 	.word	0x00000000
        /*01d4*/ 	.short	0x010a
        /*01d6*/ 	.byte	0x04
	.zero		1


	//   ....[19]....
        /*01d8*/ 	.word	0x00001fd0
        /*01dc*/ 	.word	0x00000005
        /*01e0*/ 	.word	0x00000000
        /*01e4*/ 	.short	0x0101
        /*01e6*/ 	.byte	0x3f
	.zero		1


	//   ....[20]....
        /*01e8*/ 	.word	0x000020d0
        /*01ec*/ 	.word	0x0000009d
        /*01f0*/ 	.word	0x00000000
        /*01f4*/ 	.short	0x0101
        /*01f6*/ 	.byte	0x2f
	.zero		1


	//   ....[21]....
        /*01f8*/ 	.word	0x000021c0
        /*01fc*/ 	.word	0x00000003
        /*0200*/ 	.word	0x00000000
        /*0204*/ 	.short	0x0101
        /*0206*/ 	.byte	0x3f
	.zero		1


	//   ....[22]....
        /*0208*/ 	.word	0x00002280
        /*020c*/ 	.word	0x0000009c
        /*0210*/ 	.word	0x00000010
        /*0214*/ 	.short	0x010a
        /*0216*/ 	.byte	0x2e
	.zero		1


	//   ....[23]....
        /*0218*/ 	.word	0x0000a030
        /*021c*/ 	.word	0x0000009f
        /*0220*/ 	.word	0x00000000
        /*0224*/ 	.short	0x0101
        /*0226*/ 	.byte	0x2f
	.zero		1


	//   ....[24]....
        /*0228*/ 	.word	0x0000aa50
        /*022c*/ 	.word	0x0000000c
        /*0230*/ 	.word	0x00000020
        /*0234*/ 	.short	0x010a
        /*0236*/ 	.byte	0x3f
	.zero		1


	//   ....[25]....
        /*0238*/ 	.word	0x0000ae90
        /*023c*/ 	.word	0x00000004
        /*0240*/ 	.word	0x00000078
        /*0244*/ 	.short	0x0101
        /*0246*/ 	.byte	0x3f
	.zero		1


	//   ....[26]....
        /*0248*/ 	.word	0x0000b5a0
        /*024c*/ 	.word	0x00000007
        /*0250*/ 	.word	0x00000000
        /*0254*/ 	.short	0x010a
        /*0256*/ 	.byte	0x3f
	.zero		1


	//   ....[27]....
        /*0258*/ 	.word	0x0000b620
        /*025c*/ 	.word	0x00000009
        /*0260*/ 	.word	0x00000000
        /*0264*/ 	.short	0x010a
        /*0266*/ 	.byte	0x3f
	.zero		1


	//   ....[28]....
        /*0268*/ 	.word	0x0000b6b0
        /*026c*/ 	.word	0x00000006
        /*0270*/ 	.word	0x00000000
        /*0274*/ 	.short	0x010a
        /*0276*/ 	.byte	0x3f
	.zero		1


	//   ....[29]....
        /*0278*/ 	.word	0x0000b740
        /*027c*/ 	.word	0x00000003
        /*0280*/ 	.word	0x00000000
        /*0284*/ 	.short	0x010a
        /*0286*/ 	.byte	0x3f
	.zero		1


	//   ....[30]....
        /*0288*/ 	.word	0x0000b7a0
        /*028c*/ 	.word	0x0000009e
        /*0290*/ 	.word	0x00000000
        /*0294*/ 	.short	0x010a
        /*0296*/ 	.byte	0x3f
	.zero		1


	//   ....[31]....
        /*0298*/ 	.word	0x0000b7f0
        /*029c*/ 	.word	0x00000003
        /*02a0*/ 	.word	0x00000000
        /*02a4*/ 	.short	0x010a
        /*02a6*/ 	.byte	0x3f
	.zero		1


	//   ....[32]....
        /*02a8*/ 	.word	0x0000b850
        /*02ac*/ 	.word	0x00000005
        /*02b0*/ 	.word	0x00000000
        /*02b4*/ 	.short	0x010a
        /*02b6*/ 	.byte	0x3f
	.zero		1


	//   ....[33]....
        /*02b8*/ 	.word	0x0000b8a0
        /*02bc*/ 	.word	0x0000009e
        /*02c0*/ 	.word	0x00000010
        /*02c4*/ 	.short	0x010a
        /*02c6*/ 	.byte	0x3f
	.zero		1


	//   ....[34]....
        /*02c8*/ 	.word	0x0000b970
        /*02cc*/ 	.word	0x0000000c
        /*02d0*/ 	.word	0x00000020
        /*02d4*/ 	.short	0x010a
        /*02d6*/ 	.byte	0x3f
	.zero		1


	//   ....[35]....
        /*02d8*/ 	.word	0x0000ba40
        /*02dc*/ 	.word	0x00000007
        /*02e0*/ 	.word	0x00000000
        /*02e4*/ 	.short	0x010a
        /*02e6*/ 	.byte	0x3f
	.zero		1


	//   ....[36]....
        /*02e8*/ 	.word	0x0000ba90
        /*02ec*/ 	.word	0x00000009
        /*02f0*/ 	.word	0x00000000
        /*02f4*/ 	.short	0x010a
        /*02f6*/ 	.byte	0x3f
	.zero		1


	//   ....[37]....
        /*02f8*/ 	.word	0x0000bae0
        /*02fc*/ 	.word	0x00000006
        /*0300*/ 	.word	0x00000000
        /*0304*/ 	.short	0x010a
        /*0306*/ 	.byte	0x3f
	.zero		1


	//----- nvinfo : EIATTR_NUM_MBARRIERS
	.align		4
.L_35:
        /*0308*/ 	.byte	0x03, 0x38
        /*030a*/ 	.short	0x000e


	//----- nvinfo : EIATTR_EXIT_INSTR_OFFSETS
	.align		4
        /*030c*/ 	.byte	0x04, 0x1c
        /*030e*/ 	.short	(.L_37 - .L_36)


	//   ....[0]....
.L_36:
        /*0310*/ 	.word	0x00001420


	//   ....[1]....
        /*0314*/ 	.word	0x00001480


	//   ....[2]....
        /*0318*/ 	.word	0x0000a740


	//   ....[3]....
        /*031c*/ 	.word	0x0000a770


	//   ....[4]....
        /*0320*/ 	.word	0x0000b790


	//----- nvinfo : EIATTR_MAX_THREADS
	.align		4
.L_37:
        /*0324*/ 	.byte	0x04, 0x05
        /*0326*/ 	.short	(.L_39 - .L_38)
.L_38:
        /*0328*/ 	.word	0x00000180
        /*032c*/ 	.word	0x00000001
        /*0330*/ 	.word	0x00000001


	//----- nvinfo : EIATTR_CRS_STACK_SIZE
	.align		4
.L_39:
        /*0334*/ 	.byte	0x04, 0x1e
        /*0336*/ 	.short	(.L_41 - .L_40)
.L_40:
        /*0338*/ 	.word	0x00000000


	//----- nvinfo : EIATTR_CBANK_PARAM_SIZE
	.align		4
.L_41:
        /*033c*/ 	.byte	0x03, 0x19
        /*033e*/ 	.short	0x0470


	//----- nvinfo : EIATTR_PARAM_CBANK
	.align		4
        /*0340*/ 	.byte	0x04, 0x0a
        /*0342*/ 	.short	(.L_43 - .L_42)
	.align		4
.L_42:
        /*0344*/ 	.word	index@(.nv.constant0._ZN7cutlass13device_kernelINS_4gemm6kernel13GemmUniversalIN4cute5tupleIJiiiiEEENS1_10collective13CollectiveMmaINS1_34MainloopSm90TmaGmmaWarpSpecializedILi4ENS5_IJNS4_1CILi1EEENSA_ILi2EEESB_EEENS1_32KernelTmaWarpSpecializedPingpongEEENS5_IJNSA_ILi64EEENSA_ILi256EEESG_EEENS_10bfloat16_tENS5_IJlSB_lEEESJ_SK_NS4_8TiledMMAINS4_8MMA_AtomIJNS4_4SM904GMMA28MMA_64x256x16_F32BF16BF16_SSILNSO_5MajorE0ELSQ_0ELNSO_7ScaleInE1ELSR_1EEEEEENS4_6LayoutINS5_IJSB_SB_SB_EEENS5_IJNSA_ILi0EEESW_SW_EEEEENS5_IJNS4_10UnderscoreESZ_SZ_EEEEENS4_23SM90_TMA_LOAD_MULTICASTENS4_14ComposedLayoutINS4_7SwizzleILi3ELi4ELi3EEENS4_18smem_ptr_flag_bitsILi16EEENSU_INS5_IJNSA_ILi8EEESG_EEENS5_IJSG_SB_EEEEEEEvNS4_8identityENS4_13SM90_TMA_LOADES1C_vS1D_EENS_8epilogue10collective6detail29Sm90TmaWarpSpecializedAdapterINS1H_15DefaultEpilogueISJ_SK_SK_NS1G_6thread17LinearCombinationISJ_Li1EffLNS1L_9ScaleType4KindE0ELNS_15FloatRoundStyleE2ESJ_EENS1_15EpilogueDefaultEEEEEvvEEEEvNT_6ParamsE)
        /*0348*/ 	.short	0x0210
        /*034a*/ 	.short	0x0470


	//----- nvinfo : EIATTR_SW_WAR
	.align		4
.L_43:
        /*034c*/ 	.byte	0x04, 0x36
        /*034e*/ 	.short	(.L_45 - .L_44)
.L_44:
        /*0350*/ 	.word	0x00000008
.L_45:


//--------------------- .nv.callgraph             --------------------------
	.section	.nv.callgraph,"",@"SHT_CUDA_CALLGRAPH"
	.align	4
	.sectionentsize	8
	.align		4
        /*0000*/ 	.word	0x00000000
	.align		4
        /*0004*/ 	.word	0xffffffff
	.align		4
        /*0008*/ 	.word	index@(_ZN7cutlass13device_kernelINS_4gemm6kernel13GemmUniversalIN4cute5tupleIJiiiiEEENS1_10collective13CollectiveMmaINS1_34MainloopSm90TmaGmmaWarpSpecializedILi4ENS5_IJNS4_1CILi1EEENSA_ILi2EEESB_EEENS1_32KernelTmaWarpSpecializedPingpongEEENS5_IJNSA_ILi64EEENSA_ILi256EEESG_EEENS_10bfloat16_tENS5_IJlSB_lEEESJ_SK_NS4_8TiledMMAINS4_8MMA_AtomIJNS4_4SM904GMMA28MMA_64x256x16_F32BF16BF16_SSILNSO_5MajorE0ELSQ_0ELNSO_7ScaleInE1ELSR_1EEEEEENS4_6LayoutINS5_IJSB_SB_SB_EEENS5_IJNSA_ILi0EEESW_SW_EEEEENS5_IJNS4_10UnderscoreESZ_SZ_EEEEENS4_23SM90_TMA_LOAD_MULTICASTENS4_14ComposedLayoutINS4_7SwizzleILi3ELi4ELi3EEENS4_18smem_ptr_flag_bitsILi16EEENSU_INS5_IJNSA_ILi8EEESG_EEENS5_IJSG_SB_EEEEEEEvNS4_8identityENS4_13SM90_TMA_LOADES1C_vS1D_EENS_8epilogue10collective6detail29Sm90TmaWarpSpecializedAdapterINS1H_15DefaultEpilogueISJ_SK_SK_NS1G_6thread17LinearCombinationISJ_Li1EffLNS1L_9ScaleType4KindE0ELNS_15FloatRoundStyleE2ESJ_EENS1_15EpilogueDefaultEEEEEvvEEEEvNT_6ParamsE)
	.align		4
        /*000c*/ 	.word	index@(__assertfail)
	.align		4
        /*0010*/ 	.word	0x00000000
	.align		4
        /*0014*/ 	.word	0xfffffffe
	.align		4
        /*0018*/ 	.word	0x00000000
	.align		4
        /*001c*/ 	.word	0xfffffffd
	.align		4
        /*0020*/ 	.word	0x00000000
	.align		4
        /*0024*/ 	.word	0xfffffffc


//--------------------- .nv.constant4             --------------------------
	.section	.nv.constant4,"a",@progbits
	.align	8
	.align		8
.nv.constant4:
        /*0000*/ 	.dword	__assertfail
	.align		8
        /*0008*/ 	.dword	__unnamed_1
	.align		8
        /*0010*/ 	.dword	_ZN39_INTERNAL_54363b85_4_k_cu_229ebdb0_29594cuda3std3__45__cpo5beginE
	.align		8
        /*0018*/ 	.dword	_ZN39_INTERNAL_54363b85_4_k_cu_229ebdb0_29594cuda3std3__45__cpo3endE
	.align		8
        /*0020*/ 	.dword	_ZN39_INTERNAL_54363b85_4_k_cu_229ebdb0_29594cuda3std3__45__cpo6cbeginE
	.align		8
        /*0028*/ 	.dword	_ZN39_INTERNAL_54363b85_4_k_cu_229ebdb0_29594cuda3std3__45__cpo4cendE
	.align		8
        /*0030*/ 	.dword	_ZN39_INTERNAL_54363b85_4_k_cu_229ebdb0_29594cuda3std3__441_GLOBAL__N__54363b85_4_k_cu_229ebdb0_29596ignoreE
	.align		8
        /*0038*/ 	.dword	_ZN39_INTERNAL_54363b85_4_k_cu_229ebdb0_29594cuda3std3__419piecewise_constructE
	.align		8
        /*0040*/ 	.dword	_ZN39_INTERNAL_54363b85_4_k_cu_229ebdb0_29594cuda3std3__48in_placeE
	.align		8
        /*0048*/ 	.dword	_ZN39_INTERNAL_54363b85_4_k_cu_229ebdb0_29594cuda3std6ranges3__45__cpo4swapE
	.align		8
        /*0050*/ 	.dword	_ZN39_INTERNAL_54363b85_4_k_cu_229ebdb0_29594cuda3std6ranges3__45__cpo9iter_moveE
	.align		8
        /*0058*/ 	.dword	_ZN39_INTERNAL_54363b85_4_k_cu_229ebdb0_29594cute7productE
	.align		8
        /*0060*/ 	.dword	_ZN39_INTERNAL_54363b85_4_k_cu_229ebdb0_29594cute1_E
	.align		8
        /*0068*/ 	.dword	$str$22
	.align		8
        /*0070*/ 	.dword	$str$23


//--------------------- .text._ZN7cutlass13device_kernelINS_4gemm6kernel13GemmUniversalIN4cute5tupleIJiiiiEEENS1_10collective13CollectiveMmaINS1_34MainloopSm90TmaGmmaWarpSpecializedILi4ENS5_IJNS4_1CILi1EEENSA_ILi2EEESB_EEENS1_32KernelTmaWarpSpecializedPingpongEEENS5_IJNSA_ILi64EEENSA_ILi256EEESG_EEENS_10bfloat16_tENS5_IJlSB_lEEESJ_SK_NS4_8TiledMMAINS4_8MMA_AtomIJNS4_4SM904GMMA28MMA_64x256x16_F32BF16BF16_SSILNSO_5MajorE0ELSQ_0ELNSO_7ScaleInE1ELSR_1EEEEEENS4_6LayoutINS5_IJSB_SB_SB_EEENS5_IJNSA_ILi0EEESW_SW_EEEEENS5_IJNS4_10UnderscoreESZ_SZ_EEEEENS4_23SM90_TMA_LOAD_MULTICASTENS4_14ComposedLayoutINS4_7SwizzleILi3ELi4ELi3EEENS4_18smem_ptr_flag_bitsILi16EEENSU_INS5_IJNSA_ILi8EEESG_EEENS5_IJSG_SB_EEEEEEEvNS4_8identityENS4_13SM90_TMA_LOADES1C_vS1D_EENS_8epilogue10collective6detail29Sm90TmaWarpSpecializedAdapterINS1H_15DefaultEpilogueISJ_SK_SK_NS1G_6thread17LinearCombinationISJ_Li1EffLNS1L_9ScaleType4KindE0ELNS_15FloatRoundStyleE2ESJ_EENS1_15EpilogueDefaultEEEEEvvEEEEvNT_6ParamsE --------------------------
	.section	.text._ZN7cutlass13device_kernelINS_4gemm6kernel13GemmUniversalIN4cute5tupleIJiiiiEEENS1_10collective13CollectiveMmaINS1_34MainloopSm90TmaGmmaWarpSpecializedILi4ENS5_IJNS4_1CILi1EEENSA_ILi2EEESB_EEENS1_32KernelTmaWarpSpecializedPingpongEEENS5_IJNSA_ILi64EEENSA_ILi256EEESG_EEENS_10bfloat16_tENS5_IJlSB_lEEESJ_SK_NS4_8TiledMMAINS4_8MMA_AtomIJNS4_4SM904GMMA28MMA_64x256x16_F32BF16BF16_SSILNSO_5MajorE0ELSQ_0ELNSO_7ScaleInE1ELSR_1EEEEEENS4_6LayoutINS5_IJSB_SB_SB_EEENS5_IJNSA_ILi0EEESW_SW_EEEEENS5_IJNS4_10UnderscoreESZ_SZ_EEEEENS4_23SM90_TMA_LOAD_MULTICASTENS4_14ComposedLayoutINS4_7SwizzleILi3ELi4ELi3EEENS4_18smem_ptr_flag_bitsILi16EEENSU_INS5_IJNSA_ILi8EEESG_EEENS5_IJSG_SB_EEEEEEEvNS4_8identityENS4_13SM90_TMA_LOADES1C_vS1D_EENS_8epilogue10collective6detail29Sm90TmaWarpSpecializedAdapterINS1H_15DefaultEpilogueISJ_SK_SK_NS1G_6thread17LinearCombinationISJ_Li1EffLNS1L_9ScaleType4KindE0ELNS_15FloatRoundStyleE2ESJ_EENS1_15EpilogueDefaultEEEEEvvEEEEvNT_6ParamsE,"ax",@progbits
	.align	128
.text._ZN7cutlass13device_kernelINS_4gemm6kernel13GemmUniversalIN4cute5tupleIJiiiiEEENS1_10collective13CollectiveMmaINS1_34MainloopSm90TmaGmmaWarpSpecializedILi4ENS5_IJNS4_1CILi1EEENSA_ILi2EEESB_EEENS1_32KernelTmaWarpSpecializedPingpongEEENS5_IJNSA_ILi64EEENSA_ILi256EEESG_EEENS_10bfloat16_tENS5_IJlSB_lEEESJ_SK_NS4_8TiledMMAINS4_8MMA_AtomIJNS4_4SM904GMMA28MMA_64x256x16_F32BF16BF16_SSILNSO_5MajorE0ELSQ_0ELNSO_7ScaleInE1ELSR_1EEEEEENS4_6LayoutINS5_IJSB_SB_SB_EEENS5_IJNSA_ILi0EEESW_SW_EEEEENS5_IJNS4_10UnderscoreESZ_SZ_EEEEENS4_23SM90_TMA_LOAD_MULTICASTENS4_14ComposedLayoutINS4_7SwizzleILi3ELi4ELi3EEENS4_18smem_ptr_flag_bitsILi16EEENSU_INS5_IJNSA_ILi8EEESG_EEENS5_IJSG_SB_EEEEEEEvNS4_8identityENS4_13SM90_TMA_LOADES1C_vS1D_EENS_8epilogue10collective6detail29Sm90TmaWarpSpecializedAdapterINS1H_15DefaultEpilogueISJ_SK_SK_NS1G_6thread17LinearCombinationISJ_Li1EffLNS1L_9ScaleType4KindE0ELNS_15FloatRoundStyleE2ESJ_EENS1_15EpilogueDefaultEEEEEvvEEEEvNT_6ParamsE:
        .type           _ZN7cutlass13device_kernelINS_4gemm6kernel13GemmUniversalIN4cute5tupleIJiiiiEEENS1_10collective13CollectiveMmaINS1_34MainloopSm90TmaGmmaWarpSpecializedILi4ENS5_IJNS4_1CILi1EEENSA_ILi2EEESB_EEENS1_32KernelTmaWarpSpecializedPingpongEEENS5_IJNSA_ILi64EEENSA_ILi256EEESG_EEENS_10bfloat16_tENS5_IJlSB_lEEESJ_SK_NS4_8TiledMMAINS4_8MMA_AtomIJNS4_4SM904GMMA28MMA_64x256x16_F32BF16BF16_SSILNSO_5MajorE0ELSQ_0ELNSO_7ScaleInE1ELSR_1EEEEEENS4_6LayoutINS5_IJSB_SB_SB_EEENS5_IJNSA_ILi0EEESW_SW_EEEEENS5_IJNS4_10UnderscoreESZ_SZ_EEEEENS4_23SM90_TMA_LOAD_MULTICASTENS4_14ComposedLayoutINS4_7SwizzleILi3ELi4ELi3EEENS4_18smem_ptr_flag_bitsILi16EEENSU_INS5_IJNSA_ILi8EEESG_EEENS5_IJSG_SB_EEEEEEEvNS4_8identityENS4_13SM90_TMA_LOADES1C_vS1D_EENS_8epilogue10collective6detail29Sm90TmaWarpSpecializedAdapterINS1H_15DefaultEpilogueISJ_SK_SK_NS1G_6thread17LinearCombinationISJ_Li1EffLNS1L_9ScaleType4KindE0ELNS_15FloatRoundStyleE2ESJ_EENS1_15EpilogueDefaultEEEEEvvEEEEvNT_6ParamsE,@function
        .size           _ZN7cutlass13device_kernelINS_4gemm6kernel13GemmUniversalIN4cute5tupleIJiiiiEEENS1_10collective13CollectiveMmaINS1_34MainloopSm90TmaGmmaWarpSpecializedILi4ENS5_IJNS4_1CILi1EEENSA_ILi2EEESB_EEENS1_32KernelTmaWarpSpecializedPingpongEEENS5_IJNSA_ILi64EEENSA_ILi256EEESG_EEENS_10bfloat16_tENS5_IJlSB_lEEESJ_SK_NS4_8TiledMMAINS4_8MMA_AtomIJNS4_4SM904GMMA28MMA_64x256x16_F32BF16BF16_SSILNSO_5MajorE0ELSQ_0ELNSO_7ScaleInE1ELSR_1EEEEEENS4_6LayoutINS5_IJSB_SB_SB_EEENS5_IJNSA_ILi0EEESW_SW_EEEEENS5_IJNS4_10UnderscoreESZ_SZ_EEEEENS4_23SM90_TMA_LOAD_MULTICASTENS4_14ComposedLayoutINS4_7SwizzleILi3ELi4ELi3EEENS4_18smem_ptr_flag_bitsILi16EEENSU_INS5_IJNSA_ILi8EEESG_EEENS5_IJSG_SB_EEEEEEEvNS4_8identityENS4_13SM90_TMA_LOADES1C_vS1D_EENS_8epilogue10collective6detail29Sm90TmaWarpSpecializedAdapterINS1H_15DefaultEpilogueISJ_SK_SK_NS1G_6thread17LinearCombinationISJ_Li1EffLNS1L_9ScaleType4KindE0ELNS_15FloatRoundStyleE2ESJ_EENS1_15EpilogueDefaultEEEEEvvEEEEvNT_6ParamsE,(.L_x_328 - _ZN7cutlass13device_kernelINS_4gemm6kernel13GemmUniversalIN4cute5tupleIJiiiiEEENS1_10collective13CollectiveMmaINS1_34MainloopSm90TmaGmmaWarpSpecializedILi4ENS5_IJNS4_1CILi1EEENSA_ILi2EEESB_EEENS1_32KernelTmaWarpSpecializedPingpongEEENS5_IJNSA_ILi64EEENSA_ILi256EEESG_EEENS_10bfloat16_tENS5_IJlSB_lEEESJ_SK_NS4_8TiledMMAINS4_8MMA_AtomIJNS4_4SM904GMMA28MMA_64x256x16_F32BF16BF16_SSILNSO_5MajorE0ELSQ_0ELNSO_7ScaleInE1ELSR_1EEEEEENS4_6LayoutINS5_IJSB_SB_SB_EEENS5_IJNSA_ILi0EEESW_SW_EEEEENS5_IJNS4_10UnderscoreESZ_SZ_EEEEENS4_23SM90_TMA_LOAD_MULTICASTENS4_14ComposedLayoutINS4_7SwizzleILi3ELi4ELi3EEENS4_18smem_ptr_flag_bitsILi16EEENSU_INS5_IJNSA_ILi8EEESG_EEENS5_IJSG_SB_EEEEEEEvNS4_8identityENS4_13SM90_TMA_LOADES1C_vS1D_EENS_8epilogue10collective6detail29Sm90TmaWarpSpecializedAdapterINS1H_15DefaultEpilogueISJ_SK_SK_NS1G_6thread17LinearCombinationISJ_Li1EffLNS1L_9ScaleType4KindE0ELNS_15FloatRoundStyleE2ESJ_EENS1_15EpilogueDefaultEEEEEvvEEEEvNT_6ParamsE)
        .other          _ZN7cutlass13device_kernelINS_4gemm6kernel13GemmUniversalIN4cute5tupleIJiiiiEEENS1_10collective13CollectiveMmaINS1_34MainloopSm90TmaGmmaWarpSpecializedILi4ENS5_IJNS4_1CILi1EEENSA_ILi2EEESB_EEENS1_32KernelTmaWarpSpecializedPingpongEEENS5_IJNSA_ILi64EEENSA_ILi256EEESG_EEENS_10bfloat16_tENS5_IJlSB_lEEESJ_SK_NS4_8TiledMMAINS4_8MMA_AtomIJNS4_4SM904GMMA28MMA_64x256x16_F32BF16BF16_SSILNSO_5MajorE0ELSQ_0ELNSO_7ScaleInE1ELSR_1EEEEEENS4_6LayoutINS5_IJSB_SB_SB_EEENS5_IJNSA_ILi0EEESW_SW_EEEEENS5_IJNS4_10UnderscoreESZ_SZ_EEEEENS4_23SM90_TMA_LOAD_MULTICASTENS4_14ComposedLayoutINS4_7SwizzleILi3ELi4ELi3EEENS4_18smem_ptr_flag_bitsILi16EEENSU_INS5_IJNSA_ILi8EEESG_EEENS5_IJSG_SB_EEEEEEEvNS4_8identityENS4_13SM90_TMA_LOADES1C_vS1D_EENS_8epilogue10collective6detail29Sm90TmaWarpSpecializedAdapterINS1H_15DefaultEpilogueISJ_SK_SK_NS1G_6thread17LinearCombinationISJ_Li1EffLNS1L_9ScaleType4KindE0ELNS_15FloatRoundStyleE2ESJ_EENS1_15EpilogueDefaultEEEEEvvEEEEvNT_6ParamsE,@"STO_CUDA_ENTRY STV_DEFAULT"
_ZN7cutlass13device_kernelINS_4gemm6kernel13GemmUniversalIN4cute5tupleIJiiiiEEENS1_10collective13CollectiveMmaINS1_34MainloopSm90TmaGmmaWarpSpecializedILi4ENS5_IJNS4_1CILi1EEENSA_ILi2EEESB_EEENS1_32KernelTmaWarpSpecializedPingpongEEENS5_IJNSA_ILi64EEENSA_ILi256EEESG_EEENS_10bfloat16_tENS5_IJlSB_lEEESJ_SK_NS4_8TiledMMAINS4_8MMA_AtomIJNS4_4SM904GMMA28MMA_64x256x16_F32BF16BF16_SSILNSO_5MajorE0ELSQ_0ELNSO_7ScaleInE1ELSR_1EEEEEENS4_6LayoutINS5_IJSB_SB_SB_EEENS5_IJNSA_ILi0EEESW_SW_EEEEENS5_IJNS4_10UnderscoreESZ_SZ_EEEEENS4_23SM90_TMA_LOAD_MULTICASTENS4_14ComposedLayoutINS4_7SwizzleILi3ELi4ELi3EEENS4_18smem_ptr_flag_bitsILi16EEENSU_INS5_IJNSA_ILi8EEESG_EEENS5_IJSG_SB_EEEEEEEvNS4_8identityENS4_13SM90_TMA_LOADES1C_vS1D_EENS_8epilogue10collective6detail29Sm90TmaWarpSpecializedAdapterINS1H_15DefaultEpilogueISJ_SK_SK_NS1G_6thread17LinearCombinationISJ_Li1EffLNS1L_9ScaleType4KindE0ELNS_15FloatRoundStyleE2ESJ_EENS1_15EpilogueDefaultEEEEEvvEEEEvNT_6ParamsE:
[----:B------:R-:W0:Y:S01]  /*0000*/  LDC R1, c[0x0][0x28] ;  /* 0x00000a00ff017b82 */ /* 0x000e220000000800 */
[----:B------:R-:W1:Y:S01]  /*0010*/  S2R R3, SR_TID.X ;  /* 0x0000000000037919 */ /* 0x000e620000002100 */
[----:B------:R-:W-:Y:S01]  /*0020*/  ELECT P0, URZ, PT ;  /* 0x00000000003f782f */ /* 0x000fe20003800000 */
[----:B------:R-:W-:Y:S01]  /*0030*/  BSSY B0, `(.L_x_0) ;  /* 0x0000014000007945 */ /* 0x000fe20003800000 */
[--C-:B-1----:R-:W-:Y:S02]  /*0040*/  SHF.R.U32.HI R0, RZ, 0x5, R3.reuse ;  /* 0x00000005ff007819 */ /* 0x102fe40000011603 */
[----:B------:R-:W-:-:S03]  /*0050*/  SHF.R.U32.HI R5, RZ, 0x7, R3 ;  /* 0x00000007ff057819 */ /* 0x000fc60000011603 */
[----:B------:R-:W1:Y:S02]  /*0060*/  SHFL.IDX PT, R2, R0, RZ, 0x1f ;  /* 0x00001fff00027589 */ /* 0x000e6400000e0000 */
[----:B-1----:R-:W-:Y:S02]  /*0070*/  R2UR UR6, R2 ;  /* 0x00000000020672ca */ /* 0x002fe400000e0000 */
[----:B------:R1:W2:Y:S11]  /*0080*/  SHFL.IDX PT, R2, R5, RZ, 0x1f ;  /* 0x00001fff05027589 */ /* 0x0002b600000e0000 */
[----:B------:R-:W-:-:S02]  /*0090*/  USHF.R.S32.HI UR4, URZ, 0x1f, UR6 ;  /* 0x0000001f3f047899 */ /* 0x000fc40008011406 */
[----:B------:R-:W-:Y:S02]  /*00a0*/  ISETP.NE.OR P0, PT, RZ, UR6, !P0 ;  /* 0x00000006ff007c0c */ /* 0x000fe4000c705670 */
[----:B------:R-:W-:-:S04]  /*00b0*/  ULEA.HI UR4, UR4, UR6, URZ, 0x2 ;  /* 0x0000000604047291 */ /* 0x000fc8000f8f103f */
[----:B------:R-:W-:-:S04]  /*00c0*/  ULOP3.LUT UR4, UR4, 0xfffffffc, URZ, 0xc0, !UPT ;  /* 0xfffffffc04047892 */ /* 0x000fc8000f8ec03f */
[----:B------:R-:W-:-:S03]  /*00d0*/  UIADD3 UR6, UR6, -UR4, URZ ;  /* 0x8000000406067290 */ /* 0x000fc6000fffe03f */
[----:B012---:R-:W-:Y:S09]  /*00e0*/  @P0 BRA `(.L_x_1) ;  /* 0x0000000000200947 */ /* 0x007ff20003800000 */
[----:B------:R-:W-:Y:S02]  /*00f0*/  ULDC.64 UR4, c[0x0][0x198] ;  /* 0x0000660000047ab9 */ /* 0x000fe40000000a00 */
[----:B------:R-:W-:Y:S02]  /*0100*/  UIADD3 UR8, UP0, UR4, 0xf0, URZ ;  /* 0x000000f004087890 */ /* 0x000fe4000ff1e03f */
[----:B------:R-:W-:Y:S02]  /*0110*/  UIADD3 UR4, UP1, UR4, 0x1f0, URZ ;  /* 0x000001f004047890 */ /* 0x000fe4000ff3e03f */
[----:B------:R-:W-:Y:S02]  /*0120*/  UIADD3.X UR9, URZ, UR5, URZ, UP0, !UPT ;  /* 0x000000053f097290 */ /* 0x000fe400087fe43f */
[----:B------:R-:W-:-:S07]  /*0130*/  UIADD3.X UR5, URZ, UR5, URZ, UP1, !UPT ;  /* 0x000000053f057290 */ /* 0x000fce0008ffe43f */
[----:B------:R0:W-:Y:S02]  /*0140*/  UTMACCTL.PF [UR8] ;  /* 0x00000000080079b9 */ /* 0x0001e40008040000 */
[----:B------:R0:W-:Y:S02]  /*0150*/  UTMACCTL.PF [UR4] ;  /* 0x00000000040079b9 */ /* 0x0001e40008040000 */
[----:B0-----:R-:W-:Y:S01]  /*0160*/  NOP ;  /* 0x0000000000007918 */ /* 0x001fe20000000000 */
.L_x_1:
[----:B------:R-:W-:Y:S05]  /*0170*/  BSYNC B0 ;  /* 0x0000000000007941 */ /* 0x000fea0003800000 */
.L_x_0:
[----:B------:R-:W0:Y:S01]  /*0180*/  SHFL.IDX PT, R6, R0, RZ, 0x1f ;  /* 0x00001fff00067589 */ /* 0x000e2200000e0000 */
[----:B------:R-:W-:Y:S01]  /*0190*/  R2UR UR19, R2 ;  /* 0x00000000021372ca */ /* 0x000fe200000e0000 */
[----:B------:R-:W-:Y:S01]  /*01a0*/  UISETP.NE.AND UP0, UPT, UR6, 0x3, UPT ;  /* 0x000000030600788c */ /* 0x000fe2000bf05270 */
[----:B------:R-:W-:-:S03]  /*01b0*/  SHF.R.S32.HI R2, RZ, 0x1f, R3 ;  /* 0x0000001fff027819 */ /* 0x000fc60000011403 */
[----:B------:R-:W-:Y:S01]  /*01c0*/  UISETP.EQ.OR UP0, UPT, UR6, URZ, !UP0 ;  /* 0x0000003f0600728c */ /* 0x000fe2000c702670 */
[----:B------:R-:W-:-:S07]  /*01d0*/  LEA.HI R2, R2, R3, RZ, 0x7 ;  /* 0x0000000302027211 */ /* 0x000fce00078f38ff */
[----:B------:R-:W-:Y:S02]  /*01e0*/  UIADD3 UR14, UR19, -0x1, URZ ;  /* 0xffffffff130e7890 */ /* 0x000fe4000fffe03f */
[----:B------:R-:W-:Y:S02]  /*01f0*/  UISETP.EQ.AND UP0, UPT, UR19, URZ, UP0 ;  /* 0x0000003f1300728c */ /* 0x000fe40008702270 */
[----:B------:R-:W-:Y:S02]  /*0200*/  UISETP.GE.U32.AND UP1, UPT, UR14, 0x2, UPT ;  /* 0x000000020e00788c */ /* 0x000fe4000bf26070 */
[----:B------:R-:W-:Y:S01]  /*0210*/  USEL UR41, URZ, 0x1, !UP0 ;  /* 0x000000013f297887 */ /* 0x000fe2000c000000 */
[----:B0-----:R-:W-:-:S03]  /*0220*/  ISETP.NE.AND P0, PT, R6, RZ, PT ;  /* 0x000000ff0600720c */ /* 0x001fc60003f05270 */
[----:B------:R-:W-:-:S10]  /*0230*/  USEL UR41, UR41, 0x2, UP1 ;  /* 0x0000000229297887 */ /* 0x000fd40008800000 */
[----:B------:R-:W-:Y:S05]  /*0240*/  @P0 BRA `(.L_x_2) ;  /* 0x0000000000580947 */ /* 0x000fea0003800000 */
[----:B------:R-:W0:Y:S01]  /*0250*/  S2UR UR7, SR_CgaCtaId ;  /* 0x00000000000779c3 */ /* 0x000e220000008800 */
[----:B------:R-:W-:Y:S01]  /*0260*/  UMOV UR4, 0x400 ;  /* 0x0000040000047882 */ /* 0x000fe20000000000 */
[----:B------:R-:W-:Y:S01]  /*0270*/  UMOV UR5, 0x1 ;  /* 0x0000000100057882 */ /* 0x000fe20000000000 */
[----:B------:R-:W-:Y:S01]  /*0280*/  UMOV UR8, 0x2 ;  /* 0x0000000200087882 */ /* 0x000fe20000000000 */
[----:B------:R-:W-:Y:S01]  /*0290*/  ELECT P0, URZ, PT ;  /* 0x00000000003f782f */ /* 0x000fe20003800000 */
[----:B------:R-:W-:-:S04]  /*02a0*/  UIADD3 UR8, -UR8, 0x100000, URZ ;  /* 0x0010000008087890 */ /* 0x000fc8000fffe13f */
[----:B------:R-:W-:Y:S02]  /*02b0*/  USHF.L.U32 UR9, UR8, 0xb, URZ ;  /* 0x0000000b08097899 */ /* 0x000fe4000800063f */
[----:B------:R-:W-:Y:S02]  /*02c0*/  USHF.L.U32 UR8, UR8, 0x1, URZ ;  /* 0x0000000108087899 */ /* 0x000fe4000800063f */
[----:B0-----:R-:W-:Y:S02]  /*02d0*/  ULEA UR7, UR7, UR4, 0x18 ;  /* 0x0000000407077291 */ /* 0x001fe4000f8ec03f */
[----:B------:R-:W-:-:S04]  /*02e0*/  UIADD3 UR4, -UR5, 0x100000, URZ ;  /* 0x0010000005047890 */ /* 0x000fc8000fffe13f */
[----:B------:R-:W-:Y:S02]  /*02f0*/  USHF.L.U32 UR5, UR4, 0xb, URZ ;  /* 0x0000000b04057899 */ /* 0x000fe4000800063f */
[----:B------:R-:W-:Y:S01]  /*0300*/  USHF.L.U32 UR4, UR4, 0x1, URZ ;  /* 0x0000000104047899 */ /* 0x000fe2000800063f */
[----:B------:R-:W0:Y:S11]  /*0310*/  FENCE.VIEW.ASYNC.S ;  /* 0x00000000000073c6 */ /* 0x000e360000000000 */
[----:B0-----:R0:W1:Y:S01]  /*0320*/  SYNCS.EXCH.64 URZ, [UR7], UR4 ;  /* 0x00000004073f75b2 */ /* 0x0010620008000100 */
[----:B------:R0:W2:Y:S01]  /*0330*/  SYNCS.EXCH.64 URZ, [UR7+0x20], UR8 ;  /* 0x00002008073f75b2 */ /* 0x0000a20008000100 */
[----:B------:R0:W3:Y:S01]  /*0340*/  SYNCS.EXCH.64 URZ, [UR7+0x8], UR4 ;  /* 0x00000804073f75b2 */ /* 0x0000e20008000100 */
[----:B------:R0:W4:Y:S01]  /*0350*/  SYNCS.EXCH.64 URZ, [UR7+0x28], UR8 ;  /* 0x00002808073f75b2 */ /* 0x0001220008000100 */
[----:B------:R0:W0:Y:S01]  /*0360*/  SYNCS.EXCH.64 URZ, [UR7+0x10], UR4 ;  /* 0x00001004073f75b2 */ /* 0x0000220008000100 */
[----:B------:R0:W0:Y:S01]  /*0370*/  SYNCS.EXCH.64 URZ, [UR7+0x30], UR8 ;  /* 0x00003008073f75b2 */ /* 0x0000220008000100 */
[----:B------:R0:W0:Y:S01]  /*0380*/  SYNCS.EXCH.64 URZ, [UR7+0x18], UR4 ;  /* 0x00001804073f75b2 */ /* 0x0000220008000100 */
[----:B------:R0:W0:Y:S01]  /*0390*/  SYNCS.EXCH.64 URZ, [UR7+0x38], UR8 ;  /* 0x00003808073f75b2 */ /* 0x0000220008000100 */
[----:B------:R-:W-:Y:S01]  /*03a0*/  NOP ;  /* 0x0000000000007918 */ /* 0x000fe20000000000 */
.L_x_2:
[----:B------:R-:W5:Y:S01]  /*03b0*/  SHFL.IDX PT, R10, R0, RZ, 0x1f ;  /* 0x00001fff000a7589 */ /* 0x000f6200000e0000 */
[----:B------:R-:W1:Y:S01]  /*03c0*/  S2UR UR15, SR_CTAID.X ;  /* 0x00000000000f79c3 */ /* 0x000e620000002500 */
[----:B------:R-:W-:Y:S02]  /*03d0*/  ELECT P0, URZ, PT ;  /* 0x00000000003f782f */ /* 0x000fe40003800000 */
[----:B------:R-:W-:Y:S01]  /*03e0*/  SHF.R.S32.HI R11, RZ, 0x1f, R6 ;  /* 0x0000001fff0b7819 */ /* 0x000fe20000011406 */
[----:B------:R1:W2:Y:S01]  /*03f0*/  SHFL.IDX PT, R8, R0, RZ, 0x1f ;  /* 0x00001fff00087589 */ /* 0x0002a200000e0000 */
[----:B------:R-:W-:Y:S02]  /*0400*/  ELECT P1, URZ, PT ;  /* 0x00000000003f782f */ /* 0x000fe40003820000 */
[----:B------:R-:W-:Y:S01]  /*0410*/  LOP3.LUT R2, R2, 0xffffff80, RZ, 0xc0, !PT ;  /* 0xffffff8002027812 */ /* 0x000fe200078ec0ff */
[----:B0-----:R-:W-:Y:S01]  /*0420*/  ULDC UR4, c[0x0][0x150] ;  /* 0x0000540000047ab9 */ /* 0x001fe20000000800 */
[----:B------:R-:W-:Y:S01]  /*0430*/  LEA.HI R11, R11, R6, RZ, 0x2 ;  /* 0x000000060b0b7211 */ /* 0x000fe200078f10ff */
[----:B------:R-:W0:Y:S01]  /*0440*/  S2UR UR8, SR_CTAID.Y ;  /* 0x00000000000879c3 */ /* 0x000e220000002600 */
[----:B------:R-:W-:Y:S01]  /*0450*/  NOP ;  /* 0x0000000000007918 */ /* 0x000fe20000000000 */
[----:B------:R-:W-:Y:S01]  /*0460*/  IMAD.IADD R4, R3, 0x1, -R2 ;  /* 0x0000000103047824 */ /* 0x000fe200078e0a02 */
[----:B------:R-:W-:Y:S01]  /*0470*/  LOP3.LUT R11, R11, 0x3ffffffc, RZ, 0xc0, !PT ;  /* 0x3ffffffc0b0b7812 */ /* 0x000fe200078ec0ff */
[----:B------:R-:W-:Y:S01]  /*0480*/  NOP ;  /* 0x0000000000007918 */ /* 0x000fe20000000000 */
[----:B------:R-:W-:Y:S01]  /*0490*/  ULDC UR17, c[0x0][0x148] ;  /* 0x0000520000117ab9 */ /* 0x000fe20000000800 */
[----:B------:R-:W-:Y:S01]  /*04a0*/  UMOV UR20, 0x80 ;  /* 0x0000008000147882 */ /* 0x000fe20000000000 */
[----:B------:R-:W-:Y:S01]  /*04b0*/  SHF.R.S32.HI R9, RZ, 0x1f, R4 ;  /* 0x0000001fff097819 */ /* 0x000fe20000011404 */
[----:B------:R-:W-:Y:S01]  /*04c0*/  IMAD.IADD R11, R6, 0x1, -R11 ;  /* 0x00000001060b7824 */ /* 0x000fe200078e0a0b */
[----:B------:R-:W-:Y:S01]  /*04d0*/  ULDC UR12, c[0x0][0x144] ;  /* 0x00005100000c7ab9 */ /* 0x000fe20000000800 */
[----:B------:R-:W3:Y:S01]  /*04e0*/  SHFL.IDX PT, R5, R5, RZ, 0x1f ;  /* 0x00001fff05057589 */ /* 0x000ee200000e0000 */
[----:B------:R-:W-:-:S02]  /*04f0*/  LEA.HI R2, R9, R4, RZ, 0x3 ;  /* 0x0000000409027211 */ /* 0x000fc400078f18ff */
[----:B------:R-:W-:Y:S02]  /*0500*/  ISETP.NE.AND P3, PT, RZ, UR19, PT ;  /* 0x00000013ff007c0c */ /* 0x000fe4000bf65270 */
[----:B-----5:R-:W-:Y:S02]  /*0510*/  ISETP.NE.OR P0, PT, R10, RZ, !P0 ;  /* 0x000000ff0a00720c */ /* 0x020fe40004705670 */
[----:B-1----:R-:W-:Y:S02]  /*0520*/  I2FP.F32.U32 R0, UR15 ;  /* 0x0000000f00007c45 */ /* 0x002fe40008201000 */
[----:B--2---:R-:W-:Y:S02]  /*0530*/  ISETP.NE.OR P1, PT, R8, RZ, !P1 ;  /* 0x000000ff0800720c */ /* 0x004fe40004f25670 */
[----:B------:R-:W-:Y:S01]  /*0540*/  SHF.R.S32.HI R7, RZ, 0x3, R2 ;  /* 0x00000003ff077819 */ /* 0x000fe20000011402 */
[----:B------:R-:W-:Y:S01]  /*0550*/  FMUL R0, R0, UR4 ;  /* 0x0000000400007c20 */ /* 0x000fe20008400000 */
[----:B------:R-:W-:Y:S01]  /*0560*/  ULDC UR4, c[0x0][0x154] ;  /* 0x0000550000047ab9 */ /* 0x000fe20000000800 */
[----:B0-----:R-:W-:-:S02]  /*0570*/  I2FP.F32.U32 R6, UR8 ;  /* 0x0000000800067c45 */ /* 0x001fc40008201000 */
[----:B------:R-:W-:Y:S02]  /*0580*/  SHF.R.S32.HI R2, RZ, 0x1f, R2 ;  /* 0x0000001fff027819 */ /* 0x000fe40000011402 */
[----:B------:R-:W-:Y:S01]  /*0590*/  VOTEU.ALL UP2, P0 ;  /* 0x00000000003f7886 */ /* 0x000fe20000040000 */
[----:B------:R-:W-:Y:S01]  /*05a0*/  FMUL R6, R6, UR4 ;  /* 0x0000000406067c20 */ /* 0x000fe20008400000 */
[----:B------:R-:W0:Y:S01]  /*05b0*/  F2I.U32.TRUNC.NTZ R0, R0 ;  /* 0x0000000000007305 */ /* 0x000e22000020f000 */
[----:B------:R-:W-:Y:S01]  /*05c0*/  LEA.HI R2, R2, R7, RZ, 0x2 ;  /* 0x0000000702027211 */ /* 0x000fe200078f10ff */
[----:B------:R-:W-:Y:S01]  /*05d0*/  VOTEU.ALL UP3, P1 ;  /* 0x00000000003f7886 */ /* 0x000fe20000860000 */
[----:B------:R-:W1:Y:S01]  /*05e0*/  @!UP2 S2UR UR11, SR_CgaCtaId ;  /* 0x00000000000ba9c3 */ /* 0x000e620000008800 */
[----:B------:R-:W-:Y:S01]  /*05f0*/  UMOV UR4, 0x20 ;  /* 0x0000002000047882 */ /* 0x000fe20000000000 */
[----:B------:R-:W-:Y:S01]  /*0600*/  LOP3.LUT R2, R2, 0xfffffffc, RZ, 0xc0, !PT ;  /* 0xfffffffc02027812 */ /* 0x000fe200078ec0ff */
[----:B------:R-:W-:Y:S01]  /*0610*/  @!UP2 UMOV UR10, 0x400 ;  /* 0x00000400000aa882 */ /* 0x000fe20000000000 */
[----:B------:R-:W-:-:S04]  /*0620*/  @!UP2 UIADD3 UR4, -UR4, 0x100000, URZ ;  /* 0x001000000404a890 */ /* 0x000fc8000fffe13f */
[----:B------:R-:W-:Y:S02]  /*0630*/  @!UP2 USHF.L.U32 UR5, UR4, 0xb, URZ ;  /* 0x0000000b0405a899 */ /* 0x000fe4000800063f */
[----:B------:R-:W-:Y:S01]  /*0640*/  @!UP2 USHF.L.U32 UR4, UR4, 0x1, URZ ;  /* 0x000000010404a899 */ /* 0x000fe2000800063f */
[----:B------:R-:W2:Y:S01]  /*0650*/  F2I.U32.TRUNC.NTZ R6, R6 ;  /* 0x0000000600067305 */ /* 0x000ea2000020f000 */
[----:B------:R-:W-:Y:S01]  /*0660*/  VOTEU.ALL UP0, P0 ;  /* 0x00000000003f7886 */ /* 0x000fe20000000000 */
[----:B------:R-:W-:Y:S01]  /*0670*/  IMAD.IADD R2, R7, 0x1, -R2 ;  /* 0x0000000107027824 */ /* 0x000fe200078e0a02 */
[----:B------:R-:W5:Y:S01]  /*0680*/  @!UP3 S2UR UR18, SR_CgaCtaId ;  /* 0x000000000012b9c3 */ /* 0x000f620000008800 */
[----:B------:R-:W-:Y:S01]  /*0690*/  VOTEU.ALL UP1, P0 ;  /* 0x00000000003f7886 */ /* 0x000fe20000020000 */
[----:B------:R-:W-:Y:S01]  /*06a0*/  @!UP3 UMOV UR16, 0x400 ;  /* 0x000004000010b882 */ /* 0x000fe20000000000 */
[----:B------:R-:W-:Y:S01]  /*06b0*/  IMAD R2, R11, 0x4, R2 ;  /* 0x000000040b027824 */ /* 0x000fe200078e0202 */
[----:B0-----:R-:W-:Y:S01]  /*06c0*/  R2UR UR7, R0 ;  /* 0x00000000000772ca */ /* 0x001fe200000e0000 */
[----:B------:R-:W-:Y:S01]  /*06d0*/  VOTEU.ALL UP4, P1 ;  /* 0x00000000003f7886 */ /* 0x000fe20000880000 */
[----:B------:R-:W-:Y:S01]  /*06e0*/  VOTEU.ALL UP5, P1 ;  /* 0x00000000003f7886 */ /* 0x000fe200008a0000 */
[----:B------:R-:W-:Y:S01]  /*06f0*/  IMAD.SHL.U32 R7, R2, 0x4, RZ ;  /* 0x0000000402077824 */ /* 0x000fe200078e00ff */
[----:B------:R-:W0:Y:S01]  /*0700*/  LDC R0, c[0x0][0x140] ;  /* 0x00005000ff007b82 */ /* 0x000e220000000800 */
[----:B------:R-:W-:-:S02]  /*0710*/  LOP3.LUT P0, RZ, R4, 0x7, RZ, 0xc0, !PT ;  /* 0x0000000704ff7812 */ /* 0x000fc4000780c0ff */
[----:B--2---:R-:W-:Y:S02]  /*0720*/  R2UR UR9, R6 ;  /* 0x00000000060972ca */ /* 0x004fe400000e0000 */
[----:B------:R-:W-:Y:S01]  /*0730*/  LOP3.LUT R152, R2, 0xc, R7, 0x78, !PT ;  /* 0x0000000c02987812 */ /* 0x000fe200078e7807 */
[----:B-1----:R-:W-:Y:S02]  /*0740*/  @!UP2 ULEA UR13, UR11, UR10, 0x18 ;  /* 0x0000000a0b0da291 */ /* 0x002fe4000f8ec03f */
[----:B------:R-:W-:-:S04]  /*0750*/  @!UP3 UIADD3 UR10, -UR20, 0x100000, URZ ;  /* 0x00100000140ab890 */ /* 0x000fc8000fffe13f */
[----:B------:R-:W-:Y:S02]  /*0760*/  @!UP3 USHF.L.U32 UR11, UR10, 0xb, URZ ;  /* 0x0000000b0a0bb899 */ /* 0x000fe4000800063f */
[----:B------:R-:W-:Y:S01]  /*0770*/  @!UP3 USHF.L.U32 UR10, UR10, 0x1, URZ ;  /* 0x000000010a0ab899 */ /* 0x000fe2000800063f */
[----:B------:R-:W-:Y:S01]  /*0780*/  ISETP.LT.U32.AND P0, PT, R152, 0x2, !P0 ;  /* 0x000000029800780c */ /* 0x000fe20004701070 */
[----:B------:R-:W-:Y:S01]  /*0790*/  UIADD3 UR7, -UR7, URZ, URZ ;  /* 0x0000003f07077290 */ /* 0x000fe2000fffe13f */
[----:B------:R-:W-:Y:S01]  /*07a0*/  VOTEU.ALL UP2, P1 ;  /* 0x00000000003f7886 */ /* 0x000fe20000840000 */
[----:B-----5:R-:W-:Y:S02]  /*07b0*/  @!UP3 ULEA UR16, UR18, UR16, 0x18 ;  /* 0x000000101210b291 */ /* 0x020fe4000f8ec03f */
[----:B------:R-:W-:Y:S01]  /*07c0*/  UIADD3 UR9, -UR9, URZ, URZ ;  /* 0x0000003f09097290 */ /* 0x000fe2000fffe13f */
[----:B------:R-:W1:Y:S02]  /*07d0*/  FENCE.VIEW.ASYNC.S ;  /* 0x00000000000073c6 */ /* 0x000e640000000000 */
[----:B-1----:R-:W1:Y:S01]  /*07e0*/  @!UP0 SYNCS.EXCH.64 URZ, [UR13+0x70], UR4 ;  /* 0x000070040d3f85b2 */ /* 0x002e620008000100 */
[----:B------:R-:W-:Y:S01]  /*07f0*/  UIMAD UR7, UR12, UR7, UR15 ;  /* 0x000000070c0772a4 */ /* 0x000fe2000f8e020f */
[----:B------:R-:W-:Y:S01]  /*0800*/  VOTEU.ALL UP3, P1 ;  /* 0x00000000003f7886 */ /* 0x000fe20000860000 */
[----:B0-----:R-:W-:Y:S01]  /*0810*/  ISETP.EQ.U32.AND P2, PT, R0, 0x1, PT ;  /* 0x000000010000780c */ /* 0x001fe20003f42070 */
[----:B------:R0:W2:Y:S01]  /*0820*/  @!UP1 SYNCS.EXCH.64 URZ, [UR13+0x78], UR4 ;  /* 0x000078040d3f95b2 */ /* 0x0000a20008000100 */
[----:B------:R-:W-:Y:S01]  /*0830*/  NOP ;  /* 0x0000000000007918 */ /* 0x000fe20000000000 */
[----:B0-----:R-:W-:Y:S01]  /*0840*/  UIMAD UR4, UR17, UR9, UR8 ;  /* 0x00000009110472a4 */ /* 0x001fe2000f8e0208 */
[----:B------:R0:W0:Y:S05]  /*0850*/  @!UP2 SYNCS.EXCH.64 URZ, [UR16+0x50], UR10 ;  /* 0x0000500a103fa5b2 */ /* 0x00002a0008000100 */
[----:B------:R-:W-:-:S04]  /*0860*/  ISETP.NE.AND P1, PT, R152, UR4, PT ;  /* 0x0000000498007c0c */ /* 0x000fc8000bf25270 */
[----:B------:R-:W-:-:S04]  /*0870*/  ISETP.EQ.OR P1, PT, RZ, UR7, !P1 ;  /* 0x00000007ff007c0c */ /* 0x000fc8000cf22670 */
[----:B------:R-:W-:-:S04]  /*0880*/  PLOP3.LUT P0, PT, P0, P1, PT, 0x80, 0x0 ;  /* 0x000000000000781c */ /* 0x000fc80000703070 */
[----:B------:R-:W-:Y:S01]  /*0890*/  P2R R160, PR, RZ, 0x1 ;  /* 0x00000001ffa07803 */ /* 0x000fe20000000000 */
[----:B------:R0:W0:Y:S01]  /*08a0*/  @!UP3 SYNCS.EXCH.64 URZ, [UR16+0x58], UR10 ;  /* 0x0000580a103fb5b2 */ /* 0x0000220008000100 */
[----:B------:R0:W0:Y:S01]  /*08b0*/  @!UP4 SYNCS.EXCH.64 URZ, [UR16+0x60], UR10 ;  /* 0x0000600a103fc5b2 */ /* 0x0000220008000100 */
[----:B------:R0:W0:Y:S01]  /*08c0*/  @!UP5 SYNCS.EXCH.64 URZ, [UR16+0x68], UR10 ;  /* 0x0000680a103fd5b2 */ /* 0x0000220008000100 */
[----:B------:R-:W-:Y:S01]  /*08d0*/  NOP ;  /* 0x0000000000007918 */ /* 0x000fe20000000000 */
[----:B-123--:R-:W-:Y:S05]  /*08e0*/  @!P2 BRA `(.L_x_3) ;  /* 0x000000000008a947 */ /* 0x00efea0003800000 */
[----:B0---4-:R-:W-:Y:S01]  /*08f0*/  UCGABAR_ARV ;  /* 0x00000000000079c7 */ /* 0x011fe20008000000 */
[----:B------:R-:W-:Y:S05]  /*0900*/  BRA `(.L_x_4) ;  /* 0x0000000000047947 */ /* 0x000fea0003800000 */
.L_x_3:
[----:B0---4-:R-:W-:Y:S01]  /*0910*/  NOP ;  /* 0x0000000000007918 */ /* 0x011fe20000000000 */
.L_x_4:
[----:B------:R-:W-:Y:S01]  /*0920*/  ULDC.64 UR4, c[0x0][0x598] ;  /* 0x0001660000047ab9 */ /* 0x000fe20000000a00 */
[----:B------:R-:W-:Y:S01]  /*0930*/  ULDC.64 UR50, c[0x0][0x208] ;  /* 0x0000820000327ab9 */ /* 0x000fe20000000a00 */
[----:B------:R-:W-:-:S04]  /*0940*/  ISETP.NE.U32.AND P0, PT, RZ, UR4, PT ;  /* 0x00000004ff007c0c */ /* 0x000fc8000bf05070 */
[----:B------:R-:W-:-:S13]  /*0950*/  ISETP.NE.AND.EX P0, PT, RZ, UR5, PT, P0 ;  /* 0x00000005ff007c0c */ /* 0x000fda000bf05300 */
[----:B------:R-:W-:Y:S05]  /*0960*/  @!P0 BRA `(.L_x_5) ;  /* 0x00000000001c8947 */ /* 0x000fea0003800000 */
[----:B------:R-:W0:Y:S02]  /*0970*/  LDC.64 R6, c[0x0][0x598] ;  /* 0x00016600ff067b82 */ /* 0x000e240000000a00 */
[----:B0-----:R-:W2:Y:S02]  /*0980*/  LDG.E.64 R6, desc[UR50][R6.64] ;  /* 0x0000003206067981 */ /* 0x001ea4000c1e1b00 */
[----:B--2---:R-:W-:-:S04]  /*0990*/  ISETP.NE.U32.AND P0, PT, R6, RZ, PT ;  /* 0x000000ff0600720c */ /* 0x004fc80003f05070 */
[----:B------:R-:W-:-:S13]  /*09a0*/  ISETP.NE.AND.EX P0, PT, R7, RZ, PT, P0 ;  /* 0x000000ff0700720c */ /* 0x000fda0003f05300 */
[----:B------:R-:W-:Y:S05]  /*09b0*/  @!P0 BRA `(.L_x_5) ;  /* 0x0000000000088947 */ /* 0x000fea0003800000 */
[----:B------:R0:W5:Y:S01]  /*09c0*/  LD.E R23, desc[UR50][R6.64] ;  /* 0x0000003206177980 */ /* 0x000162000c101900 */
[----:B------:R-:W-:Y:S05]  /*09d0*/  BRA `(.L_x_6) ;  /* 0x0000000000247947 */ /* 0x000fea0003800000 */
.L_x_5:
[----:B------:R-:W-:Y:S02]  /*09e0*/  ULDC.64 UR4, c[0x0][0x588] ;  /* 0x0001620000047ab9 */ /* 0x000fe40000000a00 */
[----:B------:R-:W-:-:S04]  /*09f0*/  ISETP.NE.U32.AND P0, PT, RZ, UR4, PT ;  /* 0x00000004ff007c0c */ /* 0x000fc8000bf05070 */
[----:B------:R-:W-:-:S13]  /*0a00*/  ISETP.NE.AND.EX P0, PT, RZ, UR5, PT, P0 ;  /* 0x00000005ff007c0c */ /* 0x000fda000bf05300 */
[----:B------:R-:W-:Y:S05]  /*0a10*/  @!P0 BRA `(.L_x_7) ;  /* 0x00000000000c8947 */ /* 0x000fea0003800000 */
[----:B------:R-:W0:Y:S02]  /*0a20*/  LDC.64 R6, c[0x0][0x588] ;  /* 0x00016200ff067b82 */ /* 0x000e240000000a00 */
[----:B0-----:R1:W5:Y:S01]  /*0a30*/  LDG.E R23, desc[UR50][R6.64] ;  /* 0x0000003206177981 */ /* 0x001362000c1e1900 */
[----:B------:R-:W-:Y:S05]  /*0a40*/  BRA `(.L_x_6) ;  /* 0x0000000000087947 */ /* 0x000fea0003800000 */
.L_x_7:
[----:B------:R-:W-:Y:S02]  /*0a50*/  ULDC UR4, c[0x0][0x580] ;  /* 0x0001600000047ab9 */ /* 0x000fe40000000800 */
[----:B------:R-:W-:-:S07]  /*0a60*/  IMAD.U32 R23, RZ, RZ, UR4 ;  /* 0x00000004ff177e24 */ /* 0x000fce000f8e00ff */
.L_x_6:
[----:B------:R-:W-:Y:S02]  /*0a70*/  ULDC.64 UR4, c[0x0][0x5a0] ;  /* 0x0001680000047ab9 */ /* 0x000fe40000000a00 */
[----:B------:R-:W-:-:S04]  /*0a80*/  ISETP.NE.U32.AND P0, PT, RZ, UR4, PT ;  /* 0x00000004ff007c0c */ /* 0x000fc8000bf05070 */
[----:B------:R-:W-:-:S13]  /*0a90*/  ISETP.NE.AND.EX P0, PT, RZ, UR5, PT, P0 ;  /* 0x00000005ff007c0c */ /* 0x000fda000bf05300 */
[----:B------:R-:W-:Y:S05]  /*0aa0*/  @!P0 BRA `(.L_x_8) ;  /* 0x00000000001c8947 */ /* 0x000fea0003800000 */
[----:B01----:R-:W0:Y:S02]  /*0ab0*/  LDC.64 R6, c[0x0][0x5a0] ;  /* 0x00016800ff067b82 */ /* 0x003e240000000a00 */
[----:B0-----:R-:W2:Y:S02]  /*0ac0*/  LDG.E.64 R6, desc[UR50][R6.64] ;  /* 0x0000003206067981 */ /* 0x001ea4000c1e1b00 */
[----:B--2---:R-:W-:-:S04]  /*0ad0*/  ISETP.NE.U32.AND P0, PT, R6, RZ, PT ;  /* 0x000000ff0600720c */ /* 0x004fc80003f05070 */
[----:B------:R-:W-:-:S13]  /*0ae0*/  ISETP.NE.AND.EX P0, PT, R7, RZ, PT, P0 ;  /* 0x000000ff0700720c */ /* 0x000fda0003f05300 */
[----:B------:R-:W-:Y:S05]  /*0af0*/  @!P0 BRA `(.L_x_8) ;  /* 0x0000000000088947 */ /* 0x000fea0003800000 */
[----:B------:R0:W5:Y:S01]  /*0b00*/  LD.E R22, desc[UR50][R6.64] ;  /* 0x0000003206167980 */ /* 0x000162000c101900 */
[----:B------:R-:W-:Y:S05]  /*0b10*/  BRA `(.L_x_9) ;  /* 0x0000000000247947 */ /* 0x000fea0003800000 */
.L_x_8:
[----:B------:R-:W-:Y:S02]  /*0b20*/  ULDC.64 UR4, c[0x0][0x590] ;  /* 0x0001640000047ab9 */ /* 0x000fe40000000a00 */
[----:B------:R-:W-:-:S04]  /*0b30*/  ISETP.NE.U32.AND P0, PT, RZ, UR4, PT ;  /* 0x00000004ff007c0c */ /* 0x000fc8000bf05070 */
[----:B------:R-:W-:-:S13]  /*0b40*/  ISETP.NE.AND.EX P0, PT, RZ, UR5, PT, P0 ;  /* 0x00000005ff007c0c */ /* 0x000fda000bf05300 */
[----:B------:R-:W-:Y:S05]  /*0b50*/  @!P0 BRA `(.L_x_10) ;  /* 0x00000000000c8947 */ /* 0x000fea0003800000 */
[----:B01----:R-:W0:Y:S02]  /*0b60*/  LDC.64 R6, c[0x0][0x590] ;  /* 0x00016400ff067b82 */ /* 0x003e240000000a00 */
[----:B0-----:R1:W5:Y:S01]  /*0b70*/  LDG.E R22, desc[UR50][R6.64] ;  /* 0x0000003206167981 */ /* 0x001362000c1e1900 */
[----:B------:R-:W-:Y:S05]  /*0b80*/  BRA `(.L_x_9) ;  /* 0x0000000000087947 */ /* 0x000fea0003800000 */
.L_x_10:
[----:B------:R-:W-:Y:S02]  /*0b90*/  ULDC UR4, c[0x0][0x584] ;  /* 0x0001610000047ab9 */ /* 0x000fe40000000800 */
[----:B------:R-:W-:-:S07]  /*0ba0*/  IMAD.U32 R22, RZ, RZ, UR4 ;  /* 0x00000004ff167e24 */ /* 0x000fce000f8e00ff */
.L_x_9:
[----:B------:R-:W-:Y:S01]  /*0bb0*/  ULDC UR4, c[0x0][0x65c] ;  /* 0x0001970000047ab9 */ /* 0x000fe20000000800 */
[----:B01----:R-:W0:Y:S01]  /*0bc0*/  LDC.64 R6, c[0x0][0x650] ;  /* 0x00019400ff067b82 */ /* 0x003e220000000a00 */
[----:B------:R-:W-:Y:S01]  /*0bd0*/  UISETP.NE.AND UP2, UPT, UR4, 0x1, UPT ;  /* 0x000000010400788c */ /* 0x000fe2000bf45270 */
[----:B------:R-:W-:Y:S01]  /*0be0*/  IMAD.MOV.U32 R18, RZ, RZ, -0x1 ;  /* 0xffffffffff127424 */ /* 0x000fe200078e00ff */
[----:B------:R-:W-:Y:S01]  /*0bf0*/  UISETP.NE.AND UP0, UPT, UR19, 0x2, UPT ;  /* 0x000000021300788c */ /* 0x000fe2000bf05270 */
[----:B------:R-:W-:Y:S01]  /*0c00*/  IMAD.MOV.U32 R2, RZ, RZ, -0x1 ;  /* 0xffffffffff027424 */ /* 0x000fe200078e00ff */
[----:B------:R-:W-:Y:S01]  /*0c10*/  UP2UR UR39, UPR, URZ, 0x4 ;  /* 0x000000043f277883 */ /* 0x000fe20008000000 */
[----:B------:R-:W-:-:S06]  /*0c20*/  IMAD.MOV.U32 R19, RZ, RZ, -0x1 ;  /* 0xffffffffff137424 */ /* 0x000fcc00078e00ff */
[----:B------:R-:W-:Y:S01]  /*0c30*/  @UP2 ULDC UR12, c[0x0][0x10] ;  /* 0x00000400000c2ab9 */ /* 0x000fe20000000800 */
[----:B------:R-:W-:Y:S01]  /*0c40*/  @UP2 UMOV UR4, UR8 ;  /* 0x0000000800042c82 */ /* 0x000fe20008000000 */
[----:B------:R-:W-:Y:S01]  /*0c50*/  @UP2 UMOV UR5, URZ ;  /* 0x0000003f00052c82 */ /* 0x000fe20008000000 */
[----:B------:R-:W-:Y:S01]  /*0c60*/  @!UP2 ULDC UR16, c[0x0][0xc] ;  /* 0x000003000010aab9 */ /* 0x000fe20000000800 */
[----:B------:R-:W-:Y:S01]  /*0c70*/  @UP2 UIMAD.WIDE.U32 UR12, UR15, UR12, UR4 ;  /* 0x0000000c0f0c22a5 */ /* 0x000fe2000f8e0004 */
[----:B------:R-:W-:Y:S02]  /*0c80*/  ULDC UR10, c[0x0][0xc] ;  /* 0x00000300000a7ab9 */ /* 0x000fe40000000800 */
[----:B------:R-:W-:Y:S01]  /*0c90*/  @UP2 UMOV UR4, URZ ;  /* 0x0000003f00042c82 */ /* 0x000fe20008000000 */
[----:B------:R-:W-:Y:S01]  /*0ca0*/  UMOV UR5, URZ ;  /* 0x0000003f00057c82 */ /* 0x000fe20008000000 */
[----:B------:R-:W-:Y:S01]  /*0cb0*/  @UP2 UIADD3 UR18, UR13, UR4, URZ ;  /* 0x000000040d122290 */ /* 0x000fe2000fffe03f */
[----:B------:R-:W-:-:S02]  /*0cc0*/  ULDC UR11, c[0x0][0x10] ;  /* 0x00000400000b7ab9 */ /* 0x000fc40000000800 */
[----:B------:R-:W-:Y:S01]  /*0cd0*/  UMOV UR4, UR15 ;  /* 0x0000000f00047c82 */ /* 0x000fe20008000000 */
[----:B------:R-:W-:Y:S02]  /*0ce0*/  UIMAD.WIDE.U32 UR10, UR10, UR11, URZ ;  /* 0x0000000b0a0a72a5 */ /* 0x000fe4000f8e003f */
[----:B------:R-:W-:Y:S01]  /*0cf0*/  @!UP2 UIMAD.WIDE.U32 UR4, UR8, UR16, UR4 ;  /* 0x000000100804a2a5 */ /* 0x000fe2000f8e0004 */
[----:B------:R-:W-:Y:S02]  /*0d00*/  ULDC UR13, c[0x0][0x14] ;  /* 0x00000500000d7ab9 */ /* 0x000fe40000000800 */
[----:B------:R-:W-:Y:S02]  /*0d10*/  UIMAD.WIDE.U32 UR36, UR10, UR13, URZ ;  /* 0x0000000d0a2472a5 */ /* 0x000fe4000f8e003f */
[----:B------:R-:W-:Y:S02]  /*0d20*/  UIMAD UR40, UR11, UR13, URZ ;  /* 0x0000000d0b2872a4 */ /* 0x000fe4000f8e023f */
[----:B------:R-:W-:Y:S01]  /*0d30*/  @!UP2 UMOV UR12, UR4 ;  /* 0x00000004000cac82 */ /* 0x000fe20008000000 */
[----:B------:R-:W-:Y:S01]  /*0d40*/  @!UP2 UMOV UR18, UR5 ;  /* 0x000000050012ac82 */ /* 0x000fe20008000000 */
[----:B------:R-:W-:-:S02]  /*0d50*/  UIADD3 UR40, UR37, UR40, URZ ;  /* 0x0000002825287290 */ /* 0x000fc4000fffe03f */
[----:B------:R-:W-:-:S04]  /*0d60*/  UIADD3 UR4, UP1, UR12, UR36, URZ ;  /* 0x000000240c047290 */ /* 0x000fc8000ff3e03f */
[----:B------:R-:W-:Y:S02]  /*0d70*/  UIADD3.X UR5, UR18, UR40, URZ, UP1, !UPT ;  /* 0x0000002812057290 */ /* 0x000fe40008ffe43f */
[----:B------:R-:W-:Y:S02]  /*0d80*/  USEL UR4, UR4, UR12, !UP0 ;  /* 0x0000000c04047287 */ /* 0x000fe4000c000000 */
[----:B------:R-:W-:-:S04]  /*0d90*/  USEL UR5, UR5, UR18, !UP0 ;  /* 0x0000001205057287 */ /* 0x000fc8000c000000 */
[----:B0-----:R-:W-:Y:S01]  /*0da0*/  ISETP.LE.U32.AND P0, PT, R6, UR4, PT ;  /* 0x0000000406007c0c */ /* 0x001fe2000bf03070 */
[----:B------:R-:W-:Y:S02]  /*0db0*/  IMAD.U32 R16, RZ, RZ, UR4 ;  /* 0x00000004ff107e24 */ /* 0x000fe4000f8e00ff */
[----:B------:R-:W-:Y:S02]  /*0dc0*/  IMAD.U32 R0, RZ, RZ, UR5 ;  /* 0x00000005ff007e24 */ /* 0x000fe4000f8e00ff */
[----:B------:R-:W-:-:S03]  /*0dd0*/  IMAD.U32 R17, RZ, RZ, UR5 ;  /* 0x00000005ff117e24 */ /* 0x000fc6000f8e00ff */
[----:B------:R-:W-:Y:S02]  /*0de0*/  ISETP.GE.U32.AND.EX P0, PT, R0, R7, PT, P0 ;  /* 0x000000070000720c */ /* 0x000fe40003f06100 */
[----:B------:R-:W-:-:S11]  /*0df0*/  PRMT R0, RZ, 0x7610, R0 ;  /* 0x00007610ff007816 */ /* 0x000fd60000000000 */
[----:B------:R-:W-:Y:S05]  /*0e00*/  @P0 BRA `(.L_x_11) ;  /* 0x0000000400500947 */ /* 0x000fea0003800000 */
[----:B------:R-:W-:Y:S01]  /*0e10*/  ULDC.64 UR18, c[0x0][0x628] ;  /* 0x00018a0000127ab9 */ /* 0x000fe20000000a00 */
[C---:B------:R-:W-:Y:S01]  /*0e20*/  R2UR UR20, R16.reuse ;  /* 0x00000000101472ca */ /* 0x040fe200000e0000 */
[----:B------:R-:W-:Y:S01]  /*0e30*/  ULDC UR16, c[0x0][0x630] ;  /* 0x00018c0000107ab9 */ /* 0x000fe20000000800 */
[----:B------:R-:W-:Y:S02]  /*0e40*/  ISETP.NE.U32.AND P0, PT, RZ, UR18, PT ;  /* 0x00000012ff007c0c */ /* 0x000fe4000bf05070 */
[----:B------:R-:W-:Y:S02]  /*0e50*/  R2UR UR4, R16 ;  /* 0x00000000100472ca */ /* 0x000fe400000e0000 */
[----:B------:R-:W-:Y:S02]  /*0e60*/  ISETP.NE.AND.EX P0, PT, RZ, UR19, PT, P0 ;  /* 0x00000013ff007c0c */ /* 0x000fe4000bf05300 */
[----:B------:R-:W-:-:S11]  /*0e70*/  R2UR UR5, R17 ;  /* 0x00000000110572ca */ /* 0x000fd600000e0000 */
[----:B------:R-:W-:Y:S05]  /*0e80*/  @!P0 BRA `(.L_x_12) ;  /* 0x0000000000308947 */ /* 0x000fea0003800000 */
[----:B------:R-:W-:Y:S01]  /*0e90*/  R2UR UR4, R16 ;  /* 0x00000000100472ca */ /* 0x000fe200000e0000 */
[----:B------:R-:W-:Y:S01]  /*0ea0*/  ULDC UR12, c[0x0][0x634] ;  /* 0x00018d00000c7ab9 */ /* 0x000fe20000000800 */
[----:B------:R-:W-:-:S11]  /*0eb0*/  R2UR UR15, R17 ;  /* 0x00000000110f72ca */ /* 0x000fd600000e0000 */
[----:B------:R-:W-:-:S04]  /*0ec0*/  UIADD3 UR12, UP1, UR4, UR12, URZ ;  /* 0x0000000c040c7290 */ /* 0x000fc8000ff3e03f */
[----:B------:R-:W-:-:S04]  /*0ed0*/  UIADD3.X UR15, URZ, UR15, URZ, UP1, !UPT ;  /* 0x0000000f3f0f7290 */ /* 0x000fc80008ffe43f */
[----:B------:R-:W-:-:S04]  /*0ee0*/  UIMAD.WIDE.U32 UR4, UR15, UR18, URZ ;  /* 0x000000120f0472a5 */ /* 0x000fc8000f8e003f */
[----:B------:R-:W-:Y:S02]  /*0ef0*/  UIMAD.WIDE.U32 UR10, UP1, UR12, UR19, UR4 ;  /* 0x000000130c0a72a5 */ /* 0x000fe4000f820004 */
[----:B------:R-:W-:Y:S02]  /*0f00*/  UIMAD.WIDE.U32 UR4, UR12, UR18, URZ ;  /* 0x000000120c0472a5 */ /* 0x000fe4000f8e003f */
[----:B------:R-:W-:Y:S02]  /*0f10*/  UIADD3.X UR13, URZ, URZ, URZ, UP1, !UPT ;  /* 0x0000003f3f0d7290 */ /* 0x000fe40008ffe43f */
[----:B------:R-:W-:Y:S01]  /*0f20*/  UIADD3 URZ, UP1, UR5, UR10, URZ ;  /* 0x0000000a053f7290 */ /* 0x000fe2000ff3e03f */
[----:B------:R-:W-:-:S03]  /*0f30*/  UMOV UR12, UR11 ;  /* 0x0000000b000c7c82 */ /* 0x000fc60008000000 */
[----:B------:R-:W-:-:S12]  /*0f40*/  UIMAD.WIDE.U32.X UR4, UR15, UR19, UR12, UP1 ;  /* 0x000000130f0472a5 */ /* 0x000fd800088e040c */
.L_x_12:
[----:B------:R-:W-:Y:S01]  /*0f50*/  USHF.R.U64 UR4, UR4, UR16, UR5 ;  /* 0x0000001004047299 */ /* 0x000fe20008001205 */
[----:B------:R-:W-:Y:S01]  /*0f60*/  R2UR UR11, R17 ;  /* 0x00000000110b72ca */ /* 0x000fe200000e0000 */
[----:B------:R-:W-:Y:S02]  /*0f70*/  USHF.R.U32.HI UR5, URZ, UR16, UR5 ;  /* 0x000000103f057299 */ /* 0x000fe40008011605 */
[----:B------:R-:W-:Y:S01]  /*0f80*/  UIADD3 UR12, UP1, URZ, -UR4, URZ ;  /* 0x800000043f0c7290 */ /* 0x000fe2000ff3e03f */
[----:B------:R-:W-:Y:S01]  /*0f90*/  ULDC.64 UR18, c[0x0][0x620] ;  /* 0x0001880000127ab9 */ /* 0x000fe20000000a00 */
[----:B------:R-:W-:Y:S02]  /*0fa0*/  UISETP.NE.AND UP2, UPT, UR39, URZ, UPT ;  /* 0x0000003f2700728c */ /* 0x000fe4000bf45270 */
[----:B------:R-:W-:Y:S01]  /*0fb0*/  UIADD3.X UR5, URZ, ~UR5, URZ, UP1, !UPT ;  /* 0x800000053f057290 */ /* 0x000fe20008ffe43f */
[----:B------:R-:W-:Y:S01]  /*0fc0*/  UMOV UR10, UR20 ;  /* 0x00000014000a7c82 */ /* 0x000fe20008000000 */
[----:B------:R-:W-:-:S02]  /*0fd0*/  ULDC UR13, c[0x0][0x618] ;  /* 0x00018600000d7ab9 */ /* 0x000fc40000000800 */
[----:B------:R-:W-:Y:S02]  /*0fe0*/  UIMAD UR5, UR5, UR18, URZ ;  /* 0x00000012050572a4 */ /* 0x000fe4000f8e023f */
[----:B------:R-:W-:Y:S02]  /*0ff0*/  UIMAD.WIDE.U32 UR10, UR12, UR18, UR10 ;  /* 0x000000120c0a72a5 */ /* 0x000fe4000f8e000a */
[----:B------:R-:W-:Y:S02]  /*1000*/  UIMAD UR12, UR12, UR19, UR5 ;  /* 0x000000130c0c72a4 */ /* 0x000fe4000f8e0205 */
[----:B------:R-:W-:Y:S02]  /*1010*/  @UP2 UIMAD UR7, UR17, UR9, UR8 ;  /* 0x00000009110722a4 */ /* 0x000fe4000f8e0208 */
[----:B------:R-:W-:Y:S01]  /*1020*/  UIADD3 UR11, UR11, UR12, URZ ;  /* 0x0000000c0b0b7290 */ /* 0x000fe2000fffe03f */
[----:B------:R-:W-:Y:S01]  /*1030*/  ULDC.64 UR8, c[0x0][0x640] ;  /* 0x0001900000087ab9 */ /* 0x000fe20000000a00 */
[----:B------:R-:W-:-:S02]  /*1040*/  ULDC UR15, c[0x0][0x608] ;  /* 0x00018200000f7ab9 */ /* 0x000fc40000000800 */
[----:B------:R-:W-:Y:S01]  /*1050*/  USHF.R.U64 UR20, UR10, UR13, UR11 ;  /* 0x0000000d0a147299 */ /* 0x000fe2000800120b */
[----:B------:R-:W-:Y:S01]  /*1060*/  ISETP.NE.U32.AND P0, PT, RZ, UR8, PT ;  /* 0x00000008ff007c0c */ /* 0x000fe2000bf05070 */
[----:B------:R-:W-:Y:S01]  /*1070*/  USHF.R.U32.HI UR11, URZ, UR13, UR11 ;  /* 0x0000000d3f0b7299 */ /* 0x000fe2000801160b */
[----:B------:R-:W-:Y:S02]  /*1080*/  ULDC UR21, c[0x0][0x658] ;  /* 0x0001960000157ab9 */ /* 0x000fe40000000800 */
[----:B------:R-:W-:Y:S01]  /*1090*/  ISETP.NE.AND.EX P0, PT, RZ, UR9, PT, P0 ;  /* 0x00000009ff007c0c */ /* 0x000fe2000bf05300 */
[----:B------:R-:W-:Y:S02]  /*10a0*/  USHF.R.U64 UR25, UR20, UR15, UR11 ;  /* 0x0000000f14197299 */ /* 0x000fe4000800120b */
[----:B------:R-:W-:Y:S01]  /*10b0*/  USHF.R.U32.HI UR11, URZ, UR15, UR11 ;  /* 0x0000000f3f0b7299 */ /* 0x000fe2000801160b */
[----:B------:R-:W-:Y:S01]  /*10c0*/  UMOV UR10, 0xffffffff ;  /* 0xffffffff000a7882 */ /* 0x000fe20000000000 */
[----:B------:R-:W-:Y:S01]  /*10d0*/  ULDC UR5, c[0x0][0x600] ;  /* 0x0001800000057ab9 */ /* 0x000fe20000000800 */
[----:B------:R-:W-:-:S02]  /*10e0*/  USHF.L.U32 UR10, UR10, UR21, URZ ;  /* 0x000000150a0a7299 */ /* 0x000fc4000800063f */
[----:B------:R-:W-:Y:S02]  /*10f0*/  USHF.R.U64 UR26, UR25, UR21, UR11 ;  /* 0x00000015191a7299 */ /* 0x000fe4000800120b */
[----:B------:R-:W-:Y:S02]  /*1100*/  ULOP3.LUT UR15, URZ, UR10, URZ, 0x33, !UPT ;  /* 0x0000000a3f0f7292 */ /* 0x000fe4000f8e333f */
[----:B------:R-:W-:Y:S02]  /*1110*/  UIADD3 UR19, UR5, -0x1, URZ ;  /* 0xffffffff05137890 */ /* 0x000fe4000fffe03f */
[----:B------:R-:W-:Y:S01]  /*1120*/  USHF.R.U32.HI UR11, URZ, UR21, UR11 ;  /* 0x000000153f0b7299 */ /* 0x000fe2000801160b */
[----:B------:R-:W-:Y:S01]  /*1130*/  ULDC UR22, c[0x0][0x648] ;  /* 0x0001920000167ab9 */ /* 0x000fe20000000800 */
[----:B------:R-:W-:Y:S01]  /*1140*/  ULDC UR23, c[0x0][0x638] ;  /* 0x00018e0000177ab9 */ /* 0x000fe20000000800 */
[----:B------:R-:W-:Y:S01]  /*1150*/  UMOV UR24, 0x1 ;  /* 0x0000000100187882 */ /* 0x000fe20000000000 */
[----:B------:R-:W-:Y:S01]  /*1160*/  UMOV UR10, UR26 ;  /* 0x0000001a000a7c82 */ /* 0x000fe20008000000 */
[----:B------:R-:W-:Y:S07]  /*1170*/  @!P0 BRA `(.L_x_13) ;  /* 0x0000000000308947 */ /* 0x000fee0003800000 */
[----:B------:R-:W-:Y:S02]  /*1180*/  ULDC UR16, c[0x0][0x64c] ;  /* 0x0001930000107ab9 */ /* 0x000fe40000000800 */
        /* <DEDUP_REMOVED lines=8> */
[----:B------:R-:W-:-:S07]  /*1210*/  UIMAD.WIDE.U32.X UR8, UR18, UR9, UR16, UP1 ;  /* 0x00000009120872a5 */ /* 0x000fce00088e0410 */
[----:B------:R-:W-:Y:S01]  /*1220*/  UMOV UR10, UR8 ;  /* 0x00000008000a7c82 */ /* 0x000fe20008000000 */
[----:B------:R-:W-:-:S05]  /*1230*/  UMOV UR11, UR9 ;  /* 0x00000009000b7c82 */ /* 0x000fca0008000000 */
.L_x_13:
[----:B------:R-:W-:Y:S01]  /*1240*/  USHF.R.U64 UR9, UR10, UR22, UR11 ;  /* 0x000000160a097299 */ /* 0x000fe2000800120b */
[----:B------:R-:W-:Y:S01]  /*1250*/  IMAD.MOV.U32 R0, RZ, RZ, 0x1 ;  /* 0x00000001ff007424 */ /* 0x000fe200078e00ff */
[----:B------:R-:W-:Y:S01]  /*1260*/  USHF.L.U32 UR8, UR24, UR21, URZ ;  /* 0x0000001518087299 */ /* 0x000fe2000800063f */
[----:B------:R-:W-:Y:S01]  /*1270*/  IMAD.U32 R19, RZ, RZ, UR4 ;  /* 0x00000004ff137e24 */ /* 0x000fe2000f8e00ff */
[----:B------:R-:W-:Y:S02]  /*1280*/  ULOP3.LUT UR15, UR25, UR15, URZ, 0xc0, !UPT ;  /* 0x0000000f190f7292 */ /* 0x000fe4000f8ec03f */
[----:B------:R-:W-:Y:S02]  /*1290*/  UIADD3 UR10, -UR9, URZ, URZ ;  /* 0x0000003f090a7290 */ /* 0x000fe4000fffe13f */
[----:B------:R-:W-:Y:S02]  /*12a0*/  UIMAD UR15, UR8, UR9, UR15 ;  /* 0x00000009080f72a4 */ /* 0x000fe4000f8e020f */
[----:B------:R-:W-:-:S02]  /*12b0*/  ULOP3.LUT UR19, UR20, UR19, URZ, 0xc0, !UPT ;  /* 0x0000001314137292 */ /* 0x000fc4000f8ec03f */
[----:B------:R-:W-:Y:S01]  /*12c0*/  UIMAD UR8, UR10, UR23, UR26 ;  /* 0x000000170a0872a4 */ /* 0x000fe2000f8e021a */
[----:B------:R-:W-:Y:S01]  /*12d0*/  ULDC UR9, c[0x0][0x610] ;  /* 0x0001840000097ab9 */ /* 0x000fe20000000800 */
[----:B------:R-:W-:Y:S02]  /*12e0*/  UISETP.NE.AND UP1, UPT, UR39, URZ, UPT ;  /* 0x0000003f2700728c */ /* 0x000fe4000bf25270 */
[----:B------:R-:W-:Y:S02]  /*12f0*/  UIMAD UR7, UR15, UR9, UR7 ;  /* 0x000000090f0772a4 */ /* 0x000fe4000f8e0207 */
[----:B------:R-:W-:-:S04]  /*1300*/  UIMAD UR8, UR8, UR5, UR19 ;  /* 0x00000005080872a4 */ /* 0x000fc8000f8e0213 */
[----:B------:R-:W-:Y:S02]  /*1310*/  USEL UR5, UR8, UR7, !UP1 ;  /* 0x0000000708057287 */ /* 0x000fe4000c800000 */
[----:B------:R-:W-:-:S04]  /*1320*/  USEL UR7, UR7, UR8, !UP1 ;  /* 0x0000000807077287 */ /* 0x000fc8000c800000 */
[----:B------:R-:W-:Y:S02]  /*1330*/  IMAD.U32 R2, RZ, RZ, UR5 ;  /* 0x00000005ff027e24 */ /* 0x000fe4000f8e00ff */
[----:B------:R-:W-:-:S07]  /*1340*/  IMAD.U32 R18, RZ, RZ, UR7 ;  /* 0x00000007ff127e24 */ /* 0x000fce000f8e00ff */
.L_x_11:
[----:B------:R-:W-:Y:S05]  /*1350*/  @!P2 BRA `(.L_x_14) ;  /* 0x00000000000ca947 */ /* 0x000fea0003800000 */
[----:B------:R-:W-:Y:S01]  /*1360*/  UCGABAR_WAIT ;  /* 0x0000000000007dc7 */ /* 0x000fe20008000000 */
[----:B------:R-:W-:Y:S01]  /*1370*/  CCTL.IVALL ;  /* 0x00000000ff00798f */ /* 0x000fe20002000000 */
[----:B------:R-:W-:Y:S05]  /*1380*/  BRA `(.L_x_15) ;  /* 0x0000000000047947 */ /* 0x000fea0003800000 */
.L_x_14:
[----:B------:R-:W-:Y:S06]  /*1390*/  BAR.SYNC.DEFER_BLOCKING 0x0 ;  /* 0x0000000000007b1d */ /* 0x000fec0000010000 */
.L_x_15:
[----:B------:R-:W-:Y:S02]  /*13a0*/  ULDC UR4, c[0x0][0x28c] ;  /* 0x0000a30000047ab9 */ /* 0x000fe40000000800 */
[----:B------:R-:W-:-:S04]  /*13b0*/  UIADD3 UR4, UR4, 0x3f, URZ ;  /* 0x0000003f04047890 */ /* 0x000fc8000fffe03f */
[----:B------:R-:W-:-:S04]  /*13c0*/  USHF.R.S32.HI UR5, URZ, 0x1f, UR4 ;  /* 0x0000001f3f057899 */ /* 0x000fc80008011404 */
[----:B------:R-:W-:-:S04]  /*13d0*/  ULEA.HI UR5, UR5, UR4, URZ, 0x6 ;  /* 0x0000000405057291 */ /* 0x000fc8000f8f303f */
[----:B------:R-:W-:Y:S01]  /*13e0*/  USHF.R.S32.HI UR38, URZ, 0x6, UR5 ;  /* 0x000000063f267899 */ /* 0x000fe20008011405 */
[----:B------:R-:W-:Y:S11]  /*13f0*/  @!P3 BRA `(.L_x_16) ;  /* 0x0000009000d4b947 */ /* 0x000ff60003800000 */
[----:B------:R-:W-:-:S06]  /*1400*/  UISETP.GT.U32.AND UP1, UPT, UR14, 0x1, UPT ;  /* 0x000000010e00788c */ /* 0x000fcc000bf24070 */
[----:B------:R-:W-:-:S13]  /*1410*/  PLOP3.LUT P0, PT, PT, PT, UP1, 0x80, 0x0 ;  /* 0x000000000000781c */ /* 0x000fda0003f0f018 */
[----:B------:R-:W-:Y:S05]  /*1420*/  @P0 EXIT ;  /* 0x000000000000094d */ /* 0x000fea0003800000 */
.L_x_17:
[----:B------:R-:W-:-:S08]  /*1430*/  NOP ;  /* 0x0000000000007918 */ /* 0x000fd00000000000 */
[----:B------:R-:W0:Y:S02]  /*1440*/  USETMAXREG.TRY_ALLOC.CTAPOOL UP1, 0xe8 ;  /* 0x000000e8000079c8 */ /* 0x000e240008020600 */
[----:B0-----:R-:W-:-:S13]  /*1450*/  PLOP3.LUT P0, PT, PT, PT, UP1, 0x80, 0x0 ;  /* 0x000000000000781c */ /* 0x001fda0003f0f018 */
[----:B------:R-:W-:Y:S05]  /*1460*/  @!P0 BRA `(.L_x_17) ;  /* 0xfffffffc00f08947 */ /* 0x000fea000383ffff */
[----:B------:R-:W-:-:S13]  /*1470*/  LOP3.LUT P0, RZ, R0, 0xff, RZ, 0xc0, !PT ;  /* 0x000000ff00ff7812 */ /* 0x000fda000780c0ff */
[----:B------:R-:W-:Y:S05]  /*1480*/  @!P0 EXIT ;  /* 0x000000000000894d */ /* 0x000fea0003800000 */
[----:B------:R-:W0:Y:S01]  /*1490*/  S2UR UR5, SR_CgaCtaId ;  /* 0x00000000000579c3 */ /* 0x000e220000008800 */
[----:B------:R-:W-:Y:S01]  /*14a0*/  VIADD R5, R5, 0xffffffff ;  /* 0xffffffff05057836 */ /* 0x000fe20000000000 */
[CC--:B------:R-:W-:Y:S01]  /*14b0*/  LEA.HI R0, R9.reuse, R4.reuse, RZ, 0x2 ;  /* 0x0000000409007211 */ /* 0x0c0fe200078f10ff */
[----:B------:R-:W-:Y:S01]  /*14c0*/  UMOV UR44, 0x400 ;  /* 0x00000400002c7882 */ /* 0x000fe20000000000 */
[----:B------:R-:W-:Y:S01]  /*14d0*/  LEA.HI R9, R9, R4, RZ, 0x5 ;  /* 0x0000000409097211 */ /* 0x000fe200078f28ff */
[----:B------:R-:W-:Y:S01]  /*14e0*/  USHF.R.U32.HI UR4, URZ, 0x2, UR38 ;  /* 0x000000023f047899 */ /* 0x000fe20008011626 */
[----:B------:R-:W-:Y:S01]  /*14f0*/  R2UR UR46, R5 ;  /* 0x00000000052e72ca */ /* 0x000fe200000e0000 */
[----:B------:R-:W-:Y:S01]  /*1500*/  ULOP3.LUT UR45, UR38, 0x3, URZ, 0xc0, !UPT ;  /* 0x00000003262d7892 */ /* 0x000fe2000f8ec03f */
[--C-:B------:R-:W-:Y:S01]  /*1510*/  SHF.R.S32.HI R154, RZ, 0x2, R0.reuse ;  /* 0x00000002ff9a7819 */ /* 0x100fe20000011400 */
[----:B------:R-:W-:Y:S01]  /*1520*/  UISETP.LT.AND UP1, UPT, UR38, 0x1, UPT ;  /* 0x000000012600788c */ /* 0x000fe2000bf21270 */
[----:B------:R-:W-:Y:S01]  /*1530*/  SHF.R.S32.HI R3, RZ, 0x1f, R0 ;  /* 0x0000001fff037819 */ /* 0x000fe20000011400 */
[----:B------:R-:W-:Y:S01]  /*1540*/  ULOP3.LUT UR4, UR4, 0x1, URZ, 0xc0, !UPT ;  /* 0x0000000104047892 */ /* 0x000fe2000f8ec03f */
[----:B------:R-:W-:Y:S01]  /*1550*/  SHF.R.S32.HI R9, RZ, 0x5, R9 ;  /* 0x00000005ff097819 */ /* 0x000fe20000011409 */
[----:B------:R-:W-:Y:S01]  /*1560*/  ULDC UR6, c[0x0][0x284] ;  /* 0x0000a10000067ab9 */ /* 0x000fe20000000800 */
[----:B------:R-:W-:Y:S01]  /*1570*/  LEA.HI R3, R3, R154, RZ, 0x3 ;  /* 0x0000009a03037211 */ /* 0x000fe200078f18ff */
[----:B------:R-:W-:Y:S01]  /*1580*/  USEL UR45, UR45, URZ, !UP0 ;  /* 0x0000003f2d2d7287 */ /* 0x000fe2000c000000 */
[----:B------:R-:W-:Y:S01]  /*1590*/  LOP3.LUT R153, R0, 0xfffffffc, RZ, 0xc0, !PT ;  /* 0xfffffffc00997812 */ /* 0x000fe200078ec0ff */
[----:B------:R-:W-:Y:S01]  /*15a0*/  USEL UR48, UR38, 0x1, UP1 ;  /* 0x0000000126307887 */ /* 0x000fe20008800000 */
[----:B------:R-:W-:Y:S01]  /*15b0*/  LOP3.LUT R3, R3, 0xfffffff8, RZ, 0xc0, !PT ;  /* 0xfffffff803037812 */ /* 0x000fe200078ec0ff */
[----:B------:R-:W-:Y:S01]  /*15c0*/  USHF.L.U32 UR46, UR46, 0x3, URZ ;  /* 0x000000032e2e7899 */ /* 0x000fe2000800063f */
[----:B------:R-:W-:Y:S01]  /*15d0*/  ISETP.NE.AND P0, PT, R5, RZ, PT ;  /* 0x000000ff0500720c */ /* 0x000fe20003f05270 */
[----:B------:R-:W-:Y:S01]  /*15e0*/  UISETP.EQ.U32.AND UP0, UPT, UR4, 0x1, !UP0 ;  /* 0x000000010400788c */ /* 0x000fe2000c702070 */
[----:B------:R-:W-:Y:S01]  /*15f0*/  IMAD.IADD R153, R4, 0x1, -R153 ;  /* 0x0000000104997824 */ /* 0x000fe200078e0a99 */
[----:B------:R-:W-:Y:S01]  /*1600*/  ULOP3.LUT UR42, UR41, 0x1, URZ, 0xfc, !UPT ;  /* 0x00000001292a7892 */ /* 0x000fe2000f8efc3f */
[----:B------:R-:W-:Y:S01]  /*1610*/  IMAD.IADD R154, R154, 0x1, -R3 ;  /* 0x000000019a9a7824 */ /* 0x000fe200078e0a03 */
[----:B0-----:R-:W-:Y:S01]  /*1620*/  ULEA UR44, UR5, UR44, 0x18 ;  /* 0x0000002c052c7291 */ /* 0x001fe2000f8ec03f */
[----:B------:R-:W-:Y:S01]  /*1630*/  IMAD.U32 R157, RZ, RZ, UR46 ;  /* 0x0000002eff9d7e24 */ /* 0x000fe2000f8e00ff */
[----:B------:R-:W-:Y:S01]  /*1640*/  SEL R170, RZ, 0x1, P0 ;  /* 0x00000001ffaa7807 */ /* 0x000fe20000000000 */
[--C-:B------:R-:W-:Y:S01]  /*1650*/  IMAD R161, R9, -0x10, -R154.reuse ;  /* 0xfffffff009a17824 */ /* 0x100fe200078e0a9a */
[----:B------:R-:W-:Y:S01]  /*1660*/  UIADD3 UR47, UR44, 0x50, URZ ;  /* 0x000000502c2f7890 */ /* 0x000fe2000fffe03f */
[--C-:B------:R-:W-:Y:S01]  /*1670*/  SHF.R.S32.HI R155, RZ, 0x1f, R154.reuse ;  /* 0x0000001fff9b7819 */ /* 0x100fe2000001149a */
[----:B------:R-:W-:Y:S01]  /*1680*/  USHF.L.U32 UR43, UR38, 0x1, URZ ;  /* 0x00000001262b7899 */ /* 0x000fe2000800063f */
[----:B------:R-:W-:Y:S01]  /*1690*/  LOP3.LUT R159, R157, 0x8, RZ, 0xc0, !PT ;  /* 0x000000089d9f7812 */ /* 0x000fe200078ec0ff */
[----:B------:R-:W-:Y:S01]  /*16a0*/  VIADD R161, R161, UR6 ;  /* 0x00000006a1a17c36 */ /* 0x000fe20008000000 */
[----:B------:R-:W-:Y:S01]  /*16b0*/  LOP3.LUT R157, R157, 0x8, RZ, 0xc, !PT ;  /* 0x000000089d9d7812 */ /* 0x000fe200078e0cff */
[----:B------:R-:W-:Y:S01]  /*16c0*/  IMAD.U32 R156, RZ, RZ, UR47 ;  /* 0x0000002fff9c7e24 */ /* 0x000fe2000f8e00ff */
[----:B------:R-:W-:Y:S01]  /*16d0*/  LOP3.LUT R159, R159, 0x18, RZ, 0x3c, !PT ;  /* 0x000000189f9f7812 */ /* 0x000fe200078e3cff */
[----:B------:R-:W-:Y:S01]  /*16e0*/  IMAD.WIDE R154, R9, 0x10, R154 ;  /* 0x00000010099a7825 */ /* 0x000fe200078e029a */
[----:B------:R-:W-:-:S02]  /*16f0*/  UIADD3 UR48, -UR48, UR38, URZ ;  /* 0x0000002630307290 */ /* 0x000fc4000fffe13f */
[----:B------:R-:W-:Y:S01]  /*1700*/  USEL UR49, URZ, 0x1, !UP0 ;  /* 0x000000013f317887 */ /* 0x000fe2000c000000 */
[----:B------:R-:W-:-:S11]  /*1710*/  VIADD R158, R156, UR46 ;  /* 0x0000002e9c9e7c36 */ /* 0x000fd60008000000 */
.L_x_293:
[----:B------:R-:W-:Y:S01]  /*1720*/  SHF.L.U32 R3, R170, 0x1f, RZ ;  /* 0x0000001faa037819 */ /* 0x000fe200000006ff */
[----:B------:R-:W-:Y:S02]  /*1730*/  ULDC UR4, c[0x0][0x28c] ;  /* 0x0000a30000047ab9 */ /* 0x000fe40000000800 */
[----:B------:R-:W-:Y:S01]  /*1740*/  ISETP.LT.AND P1, PT, RZ, UR4, PT ;  /* 0x00000004ff007c0c */ /* 0x000fe2000bf21270 */
[----:B------:R-:W0:Y:S02]  /*1750*/  SYNCS.PHASECHK.TRANS64.TRYWAIT P0, [R156+UR46], R3 ;  /* 0x000000039c0075a7 */ /* 0x000e24000800016e */
[----:B01234-:R-:W-:Y:S10]  /*1760*/  @!P0 BRA `(.L_x_18) ;  /* 0x000000a0000c8947 */ /* 0x01fff40003800000 */
.L_x_315:
[----:B------:R-:W-:Y:S05]  /*1770*/  @P1 BRA `(.L_x_19) ;  /* 0x0000000000401947 */ /* 0x000fea0003800000 */
[----:B------:R-:W-:Y:S01]  /*1780*/  MOV R0, 0x0 ;  /* 0x0000000000007802 */ /* 0x000fe20000000f00 */
[----:B------:R-:W-:Y:S01]  /*1790*/  ULDC.64 UR4, c[0x4][0x68] ;  /* 0x01001a0000047ab9 */ /* 0x000fe20000000a00 */
[----:B------:R-:W-:Y:S01]  /*17a0*/  ULDC.64 UR6, c[0x4][0x8] ;  /* 0x0100020000067ab9 */ /* 0x000fe20000000a00 */
[----:B------:R-:W-:Y:S01]  /*17b0*/  IMAD.U32 R4, RZ, RZ, UR4 ;  /* 0x00000004ff047e24 */ /* 0x000fe2000f8e00ff */
[----:B------:R1:W2:Y:S01]  /*17c0*/  LDC.64 R14, c[0x4][R0] ;  /* 0x01000000000e7b82 */ /* 0x0002a20000000a00 */
[----:B------:R-:W-:Y:S01]  /*17d0*/  IMAD.U32 R5, RZ, RZ, UR5 ;  /* 0x00000005ff057e24 */ /* 0x000fe2000f8e00ff */
[----:B------:R-:W-:Y:S01]  /*17e0*/  ULDC.64 UR4, c[0x4][0x70] ;  /* 0x01001c0000047ab9 */ /* 0x000fe20000000a00 */
[----:B------:R-:W-:Y:S02]  /*17f0*/  IMAD.U32 R10, RZ, RZ, UR6 ;  /* 0x00000006ff0a7e24 */ /* 0x000fe4000f8e00ff */
[----:B------:R-:W-:Y:S02]  /*1800*/  IMAD.U32 R6, RZ, RZ, UR4 ;  /* 0x00000004ff067e24 */ /* 0x000fe4000f8e00ff */
[----:B------:R-:W-:-:S02]  /*1810*/  IMAD.U32 R7, RZ, RZ, UR5 ;  /* 0x00000005ff077e24 */ /* 0x000fc4000f8e00ff */
[----:B------:R-:W-:Y:S02]  /*1820*/  IMAD.U32 R11, RZ, RZ, UR7 ;  /* 0x00000007ff0b7e24 */ /* 0x000fe4000f8e00ff */
[----:B------:R-:W-:Y:S02]  /*1830*/  IMAD.MOV.U32 R8, RZ, RZ, 0x1e1 ;  /* 0x000001e1ff087424 */ /* 0x000fe400078e00ff */
[----:B------:R-:W-:Y:S02]  /*1840*/  IMAD.MOV.U32 R12, RZ, RZ, 0x1 ;  /* 0x00000001ff0c7424 */ /* 0x000fe400078e00ff */
[----:B-1----:R-:W-:-:S07]  /*1850*/  IMAD.MOV.U32 R13, RZ, RZ, RZ ;  /* 0x000000ffff0d7224 */ /* 0x002fce00078e00ff */
[----:B------:R-:W-:-:S07]  /*1860*/  LEPC R20, `(.L_x_19) ;  /* 0x000000001014794e */ /* 0x000fce0000000000 */
[----:B0-2--5:R-:W-:Y:S05]  /*1870*/  CALL.ABS.NOINC R14 ;  /* 0x000000000e007343 */ /* 0x025fea0003c00000 */
.L_x_19:
[----:B------:R-:W-:-:S05]  /*1880*/  IMAD.U32 R0, RZ, RZ, UR42 ;  /* 0x0000002aff007e24 */ /* 0x000fca000f8e00ff */
[----:B------:R-:W-:-:S13]  /*1890*/  ISETP.NE.AND P0, PT, R0, 0x3, PT ;  /* 0x000000030000780c */ /* 0x000fda0003f05270 */
[----:B------:R-:W-:Y:S05]  /*18a0*/  @!P0 BRA `(.L_x_20) ;  /* 0x0000000000048947 */ /* 0x000fea0003800000 */
[----:B------:R-:W-:Y:S01]  /*18b0*/  BPT.TRAP 0x1 ;  /* 0x000000040000795c */ /* 0x000fe20000300000 */
.L_x_20:
[----:B0-----:R-:W-:Y:S02]  /*18c0*/  IMAD.U32 R3, RZ, RZ, UR45 ;  /* 0x0000002dff037e24 */ /* 0x001fe4000f8e00ff */
[----:B------:R-:W-:-:S03]  /*18d0*/  IMAD.U32 R0, RZ, RZ, UR49 ;  /* 0x00000031ff007e24 */ /* 0x000fc6000f8e00ff */
[----:B------:R-:W-:Y:S02]  /*18e0*/  LEA R3, R3, UR44, 0x3 ;  /* 0x0000002c03037c11 */ /* 0x000fe4000f8e18ff */
[----:B------:R-:W-:-:S04]  /*18f0*/  SHF.L.U32 R0, R0, 0x1f, RZ ;  /* 0x0000001f00007819 */ /* 0x000fc800000006ff */
[----:B------:R0:W1:Y:S01]  /*1900*/  SYNCS.PHASECHK.TRANS64.TRYWAIT P1, [R3+URZ], R0 ;  /* 0x00000000030075a7 */ /* 0x000062000802017f */
[----:B------:R-:W-:Y:S05]  /*1910*/  @!P0 BRA `(.L_x_21) ;  /* 0x0000000000048947 */ /* 0x000fea0003800000 */
[----:B------:R-:W-:Y:S01]  /*1920*/  BPT.TRAP 0x1 ;  /* 0x000000040000795c */ /* 0x000fe20000300000 */
.L_x_21:
[----:B------:R-:W-:-:S05]  /*1930*/  IMAD.U32 R4, RZ, RZ, UR48 ;  /* 0x00000030ff047e24 */ /* 0x000fca000f8e00ff */
[----:B------:R-:W-:Y:S01]  /*1940*/  ISETP.GE.AND P2, PT, R4, 0x1, PT ;  /* 0x000000010400780c */ /* 0x000fe20003f46270 */
[----:B-1----:R-:W-:-:S12]  /*1950*/  @P1 BRA `(.L_x_22) ;  /* 0x0000000000081947 */ /* 0x002fd80003800000 */
[----:B------:R-:W1:Y:S02]  /*1960*/  SYNCS.PHASECHK.TRANS64.TRYWAIT P1, [R3+URZ], R0 ;  /* 0x00000000030075a7 */ /* 0x000e64000802017f */
[----:B-1----:R-:W-:Y:S05]  /*1970*/  @!P1 BRA `(.L_x_23) ;  /* 0x0000009c009c9947 */ /* 0x002fea0003800000 */
.L_x_22:
[----:B------:R-:W-:Y:S05]  /*1980*/  WARPSYNC.ALL ;  /* 0x0000000000007948 */ /* 0x000fea0003800000 */
[----:B------:R-:W-:Y:S01]  /*1990*/  UIADD3 UR4, UR44, 0x180, URZ ;  /* 0x000001802c047890 */ /* 0x000fe2000fffe03f */
[----:B------:R-:W-:Y:S01]  /*19a0*/  WARPGROUP.ARRIVE ;  /* 0x00000000000079c5 */ /* 0x000fe20000000000 */
[----:B------:R-:W-:Y:S02]  /*19b0*/  UIADD3 UR5, UR44, 0x8180, URZ ;  /* 0x000081802c057890 */ /* 0x000fe4000fffe03f */
[----:B------:R-:W-:Y:S02]  /*19c0*/  USHF.R.U32.HI UR4, URZ, 0x4, UR4 ;  /* 0x000000043f047899 */ /* 0x000fe40008011604 */
[----:B------:R-:W-:-:S02]  /*19d0*/  USHF.R.U32.HI UR5, URZ, 0x4, UR5 ;  /* 0x000000043f057899 */ /* 0x000fc40008011605 */
[----:B------:R-:W-:Y:S02]  /*19e0*/  ULOP3.LUT UR4, UR4, 0x3fff, URZ, 0xc0, !UPT ;  /* 0x00003fff04047892 */ /* 0x000fe4000f8ec03f */
[----:B------:R-:W-:Y:S02]  /*19f0*/  ULOP3.LUT UR5, UR5, 0x3fff, URZ, 0xc0, !UPT ;  /* 0x00003fff05057892 */ /* 0x000fe4000f8ec03f */
[----:B------:R-:W-:Y:S02]  /*1a00*/  ULOP3.LUT UR8, UR4, 0x10000, URZ, 0xfc, !UPT ;  /* 0x0001000004087892 */ /* 0x000fe4000f8efc3f */
[----:B------:R-:W-:Y:S02]  /*1a10*/  ULOP3.LUT UR9, UR5, 0x10000, URZ, 0xfc, !UPT ;  /* 0x0001000005097892 */ /* 0x000fe4000f8efc3f */
[----:B------:R-:W-:Y:S02]  /*1a20*/  ULEA UR10, UR45, UR8, 0x9 ;  /* 0x000000082d0a7291 */ /* 0x000fe4000f8e483f */
[----:B------:R-:W-:Y:S01]  /*1a30*/  ULEA UR11, UR45, UR9, 0xb ;  /* 0x000000092d0b7291 */ /* 0x000fe2000f8e583f */
[----:B------:R-:W-:Y:S01]  /*1a40*/  UMOV UR5, 0x40000040 ;  /* 0x4000004000057882 */ /* 0x000fe20000000000 */
[----:B------:R-:W-:-:S03]  /*1a50*/  UMOV UR7, 0x40000040 ;  /* 0x4000004000077882 */ /* 0x000fc60000000000 */
[----:B------:R-:W-:Y:S02]  /*1a60*/  UMOV UR4, UR10 ;  /* 0x0000000a00047c82 */ /* 0x000fe40008000000 */
[----:B------:R-:W-:Y:S02]  /*1a70*/  UMOV UR6, UR11 ;  /* 0x0000000b00067c82 */ /* 0x000fe40008000000 */
[----:B------:R-:W-:Y:S01]  /*1a80*/  HGMMA.64x256x16.F32.BF16 R24, gdesc[UR4], RZ, !UPT, gsb0 ;  /* 0x03e00000041879f0 */ /* 0x000fe2000c0018ff */
[----:B------:R-:W-:Y:S02]  /*1a90*/  UIADD3 UR4, UR10, 0x2, URZ ;  /* 0x000000020a047890 */ /* 0x000fe4000fffe03f */
[----:B------:R-:W-:Y:S01]  /*1aa0*/  UIADD3 UR6, UR11, 0x2, URZ ;  /* 0x000000020b067890 */ /* 0x000fe2000fffe03f */
[----:B------:R-:W-:Y:S01]  /*1ab0*/  UMOV UR5, 0x40000040 ;  /* 0x4000004000057882 */ /* 0x000fe20000000000 */
[----:B------:R-:W-:Y:S01]  /*1ac0*/  UMOV UR7, 0x40000040 ;  /* 0x4000004000077882 */ /* 0x000fe20000000000 */
[----:B------:R-:W-:-:S02]  /*1ad0*/  WARPGROUP.DEPBAR.LE gsb0, 0x0 ;  /* 0x00008000000079c5 */ /* 0x000fc40000010000 */
[----:B------:R-:W-:-:S15]  /*1ae0*/  WARPGROUP.ARRIVE ;  /* 0x00000000000079c5 */ /* 0x000fde0000000000 */
[----:B------:R-:W-:-:S05]  /*1af0*/  NOP ;  /* 0x0000000000007918 */ /* 0x000fca0000000000 */
[----:B------:R-:W-:Y:S01]  /*1b00*/  HGMMA.64x256x16.F32.BF16 R24, gdesc[UR4], R24, gsb0 ;  /* 0x03e00000041879f0 */ /* 0x000fe20008001818 */
[----:B------:R-:W-:Y:S02]  /*1b10*/  UIADD3 UR4, UR10, 0x4, URZ ;  /* 0x000000040a047890 */ /* 0x000fe4000fffe03f */
[----:B------:R-:W-:Y:S01]  /*1b20*/  UIADD3 UR6, UR11, 0x4, URZ ;  /* 0x000000040b067890 */ /* 0x000fe2000fffe03f */
[----:B------:R-:W-:Y:S01]  /*1b30*/  UMOV UR5, 0x40000040 ;  /* 0x4000004000057882 */ /* 0x000fe20000000000 */
[----:B------:R-:W-:Y:S01]  /*1b40*/  UMOV UR7, 0x40000040 ;  /* 0x4000004000077882 */ /* 0x000fe20000000000 */
[----:B------:R-:W-:Y:S02]  /*1b50*/  WARPGROUP.DEPBAR.LE gsb0, 0x0 ;  /* 0x00008000000079c5 */ /* 0x000fe40000010000 */
        /* <DEDUP_REMOVED lines=10> */
[----:B------:R-:W-:Y:S03]  /*1c00*/  HGMMA.64x256x16.F32.BF16 R24, gdesc[UR4], R24, gsb0 ;  /* 0x03e00000041879f0 */ /* 0x000fe60008001818 */
[----:B------:R-:W-:Y:S02]  /*1c10*/  WARPGROUP.DEPBAR.LE gsb0, 0x0 ;  /* 0x00008000000079c5 */ /* 0x000fe40000010000 */
[----:B------:R-:W-:Y:S05]  /*1c20*/  @!P2 BRA `(.L_x_24) ;  /* 0x000000040024a947 */ /* 0x000fea0003800000 */
[----:B------:R-:W-:Y:S01]  /*1c30*/  UIADD3 UR4, UR45, 0x1, URZ ;  /* 0x000000012d047890 */ /* 0x000fe2000fffe03f */
[----:B01----:R-:W-:Y:S02]  /*1c40*/  IMAD.U32 R0, RZ, RZ, UR48 ;  /* 0x00000030ff007e24 */ /* 0x003fe4000f8e00ff */
[----:B------:R-:W-:Y:S01]  /*1c50*/  IMAD.U32 R3, RZ, RZ, UR45 ;  /* 0x0000002dff037e24 */ /* 0x000fe2000f8e00ff */
[----:B------:R-:W-:-:S04]  /*1c60*/  UISETP.NE.AND UP0, UPT, UR4, 0x4, UPT ;  /* 0x000000040400788c */ /* 0x000fc8000bf05270 */
[----:B------:R-:W-:Y:S02]  /*1c70*/  USEL UR5, URZ, 0x1, UP0 ;  /* 0x000000013f057887 */ /* 0x000fe40008000000 */
[----:B------:R-:W-:Y:S02]  /*1c80*/  USEL UR10, UR4, URZ, UP0 ;  /* 0x0000003f040a7287 */ /* 0x000fe40008000000 */
[----:B------:R-:W-:-:S06]  /*1c90*/  ULOP3.LUT UR5, UR49, UR5, URZ, 0x3c, !UPT ;  /* 0x0000000531057292 */ /* 0x000fcc000f8e3c3f */
[----:B------:R-:W-:-:S07]  /*1ca0*/  IMAD.U32 R6, RZ, RZ, UR5 ;  /* 0x00000005ff067e24 */ /* 0x000fce000f8e00ff */
.L_x_31:
[----:B------:R-:W-:Y:S05]  /*1cb0*/  @!P0 BRA `(.L_x_25) ;  /* 0x0000000000048947 */ /* 0x000fea0003800000 */
[----:B------:R-:W-:Y:S01]  /*1cc0*/  BPT.TRAP 0x1 ;  /* 0x000000040000795c */ /* 0x000fe20000300000 */
.L_x_25:
[----:B------:R-:W-:Y:S01]  /*1cd0*/  ULEA UR4, UR10, UR44, 0x3 ;  /* 0x0000002c0a047291 */ /* 0x000fe2000f8e183f */
[----:B------:R-:W-:-:S08]  /*1ce0*/  SHF.L.U32 R4, R6, 0x1f, RZ ;  /* 0x0000001f06047819 */ /* 0x000fd000000006ff */
[----:B------:R0:W1:Y:S01]  /*1cf0*/  SYNCS.PHASECHK.TRANS64.TRYWAIT P1, [UR4], R4 ;  /* 0x00000004ff0075a7 */ /* 0x0000620008020144 */
[----:B------:R-:W-:Y:S05]  /*1d00*/  @!P0 BRA `(.L_x_26) ;  /* 0x0000000000048947 */ /* 0x000fea0003800000 */
[----:B------:R-:W-:Y:S01]  /*1d10*/  BPT.TRAP 0x1 ;  /* 0x000000040000795c */ /* 0x000fe20000300000 */
.L_x_26:
[----:B-1----:R-:W-:Y:S05]  /*1d20*/  @P1 BRA `(.L_x_27) ;  /* 0x0000000000081947 */ /* 0x002fea0003800000 */
[----:B------:R-:W1:Y:S02]  /*1d30*/  SYNCS.PHASECHK.TRANS64.TRYWAIT P1, [UR4], R4 ;  /* 0x00000004ff0075a7 */ /* 0x000e640008020144 */
[----:B-1----:R-:W-:Y:S05]  /*1d40*/  @!P1 BRA `(.L_x_28) ;  /* 0x0000009800bc9947 */ /* 0x002fea0003800000 */
.L_x_27:
[----:B------:R-:W-:Y:S01]  /*1d50*/  ULEA UR11, UR10, UR8, 0x9 ;  /* 0x000000080a0b7291 */ /* 0x000fe2000f8e483f */
[----:B------:R-:W-:Y:S01]  /*1d60*/  WARPGROUP.ARRIVE ;  /* 0x00000000000079c5 */ /* 0x000fe20000000000 */
[----:B------:R-:W-:Y:S01]  /*1d70*/  ULEA UR12, UR10, UR9, 0xb ;  /* 0x000000090a0c7291 */ /* 0x000fe2000f8e583f */
[----:B------:R-:W-:Y:S01]  /*1d80*/  UMOV UR5, 0x40000040 ;  /* 0x4000004000057882 */ /* 0x000fe20000000000 */
[----:B------:R-:W-:-:S03]  /*1d90*/  UMOV UR7, 0x40000040 ;  /* 0x4000004000077882 */ /* 0x000fc60000000000 */
[----:B------:R-:W-:Y:S02]  /*1da0*/  UMOV UR4, UR11 ;  /* 0x0000000b00047c82 */ /* 0x000fe40008000000 */
[----:B------:R-:W-:Y:S02]  /*1db0*/  UMOV UR6, UR12 ;  /* 0x0000000c00067c82 */ /* 0x000fe40008000000 */
[----:B------:R-:W-:Y:S01]  /*1dc0*/  HGMMA.64x256x16.F32.BF16 R24, gdesc[UR4], R24, gsb0 ;  /* 0x03e00000041879f0 */ /* 0x000fe20008001818 */
        /* <DEDUP_REMOVED lines=26> */
[----:B------:R-:W-:Y:S01]  /*1f70*/  BPT.TRAP 0x1 ;  /* 0x000000040000795c */ /* 0x000fe20000300000 */
.L_x_29:
[----:B------:R-:W-:Y:S01]  /*1f80*/  ISETP.NE.AND P1, PT, R160, RZ, PT ;  /* 0x000000ffa000720c */ /* 0x000fe20003f25270 */
[----:B------:R-:W-:-:S12]  /*1f90*/  UISETP.GT.U32.AND UP0, UPT, UR41, 0x1, UPT ;  /* 0x000000012900788c */ /* 0x000fd8000bf04070 */
[----:B01----:R-:W-:-:S05]  /*1fa0*/  @P1 LEA R4, R3, UR44, 0x3 ;  /* 0x0000002c03041c11 */ /* 0x003fca000f8e18ff */
[----:B------:R-:W-:-:S05]  /*1fb0*/  @P1 VIADD R5, R4, 0x20 ;  /* 0x0000002004051836 */ /* 0x000fca0000000000 */
[----:B------:R-:W-:-:S04]  /*1fc0*/  @P1 PRMT R5, R152, 0x654, R5 ;  /* 0x0000065498051816 */ /* 0x000fc80000000005 */
[----:B------:R0:W-:Y:S01]  /*1fd0*/  @P1 SYNCS.ARRIVE.TRANS64.RED.A1T0 RZ, [R5+URZ], RZ ;  /* 0x000000ff05ff19a7 */ /* 0x0001e2000810043f */
[----:B------:R-:W-:-:S13]  /*1fe0*/  PLOP3.LUT P1, PT, PT, PT, UP0, 0x80, 0x0 ;  /* 0x000000000000781c */ /* 0x000fda0003f2f008 */
[----:B0-----:R-:W-:Y:S05]  /*1ff0*/  @P1 BRA `(.L_x_30) ;  /* 0x0000000000041947 */ /* 0x001fea0003800000 */
[----:B------:R-:W-:Y:S01]  /*2000*/  BPT.TRAP 0x1 ;  /* 0x000000040000795c */ /* 0x000fe20000300000 */
.L_x_30:
[----:B------:R-:W-:Y:S01]  /*2010*/  UIADD3 UR10, UR10, 0x1, URZ ;  /* 0x000000010a0a7890 */ /* 0x000fe2000fffe03f */
[C---:B------:R-:W-:Y:S01]  /*2020*/  ISETP.GT.AND P2, PT, R0.reuse, 0x1, PT ;  /* 0x000000010000780c */ /* 0x040fe20003f44270 */
[----:B------:R-:W-:Y:S02]  /*2030*/  VIADD R3, R3, 0x1 ;  /* 0x0000000103037836 */ /* 0x000fe40000000000 */
[----:B------:R-:W-:Y:S01]  /*2040*/  UISETP.NE.AND UP0, UPT, UR10, 0x4, UPT ;  /* 0x000000040a00788c */ /* 0x000fe2000bf05270 */
[----:B------:R-:W-:Y:S02]  /*2050*/  VIADD R0, R0, 0xffffffff ;  /* 0xffffffff00007836 */ /* 0x000fe40000000000 */
[C---:B------:R-:W-:Y:S01]  /*2060*/  ISETP.NE.AND P1, PT, R3.reuse, 0x4, PT ;  /* 0x000000040300780c */ /* 0x040fe20003f25270 */
[----:B------:R-:W-:Y:S02]  /*2070*/  USEL UR4, URZ, 0x1, UP0 ;  /* 0x000000013f047887 */ /* 0x000fe40008000000 */
[----:B------:R-:W-:Y:S01]  /*2080*/  USEL UR10, UR10, URZ, UP0 ;  /* 0x0000003f0a0a7287 */ /* 0x000fe20008000000 */
[----:B------:R-:W-:-:S03]  /*2090*/  SEL R3, R3, RZ, P1 ;  /* 0x000000ff03037207 */ /* 0x000fc60000800000 */
[----:B------:R-:W-:Y:S01]  /*20a0*/  LOP3.LUT R6, R6, UR4, RZ, 0x3c, !PT ;  /* 0x0000000406067c12 */ /* 0x000fe2000f8e3cff */
[----:B------:R-:W-:Y:S07]  /*20b0*/  @P2 BRA `(.L_x_31) ;  /* 0xfffffff800fc2947 */ /* 0x000fee000383ffff */
.L_x_24:
[----:B01----:R-:W0:Y:S01]  /*20c0*/  LDC R0, c[0x0][0x28c] ;  /* 0x0000a300ff007b82 */ /* 0x003e220000000800 */
[----:B------:R1:W-:Y:S01]  /*20d0*/  SYNCS.ARRIVE.TRANS64.A1T0 RZ, [R157+UR47], RZ ;  /* 0x000000ff9dff79a7 */ /* 0x0003e2000810002f */
[----:B0-----:R-:W-:-:S13]  /*20e0*/  ISETP.GE.AND P1, PT, R0, 0x1, PT ;  /* 0x000000010000780c */ /* 0x001fda0003f26270 */
[----:B-1----:R-:W-:Y:S05]  /*20f0*/  @!P1 BRA `(.L_x_32) ;  /* 0x0000000000409947 */ /* 0x002fea0003800000 */
[----:B------:R-:W-:Y:S05]  /*2100*/  @!P0 BRA `(.L_x_33) ;  /* 0x0000000000048947 */ /* 0x000fea0003800000 */
[----:B------:R-:W-:Y:S01]  /*2110*/  BPT.TRAP 0x1 ;  /* 0x000000040000795c */ /* 0x000fe20000300000 */
.L_x_33:
[----:B------:R-:W-:Y:S01]  /*2120*/  ISETP.NE.AND P0, PT, R160, RZ, PT ;  /* 0x000000ffa000720c */ /* 0x000fe20003f05270 */
[----:B------:R-:W-:-:S12]  /*2130*/  IMAD.U32 R3, RZ, RZ, UR44 ;  /* 0x0000002cff037e24 */ /* 0x000fd8000f8e00ff */
[----:B------:R-:W-:-:S05]  /*2140*/  VOTEU.ANY UP0, P0 ;  /* 0x00000000003f7886 */ /* 0x000fca0000000100 */
[----:B------:R-:W-:Y:S02]  /*2150*/  @UP0 UIADD3 UR4, UR48, UR45, URZ ;  /* 0x0000002d30040290 */ /* 0x000fe4000fffe03f */
[----:B------:R-:W-:-:S04]  /*2160*/  UISETP.GT.U32.AND UP0, UPT, UR41, 0x1, UPT ;  /* 0x000000012900788c */ /* 0x000fc8000bf04070 */
[----:B------:R-:W-:-:S04]  /*2170*/  IMAD.U32 R0, RZ, RZ, UR4 ;  /* 0x00000004ff007e24 */ /* 0x000fc8000f8e00ff */
[----:B------:R-:W-:-:S05]  /*2180*/  @P0 IMAD.SHL.U32 R0, R0, 0x8, RZ ;  /* 0x0000000800000824 */ /* 0x000fca00078e00ff */
[----:B------:R-:W-:-:S04]  /*2190*/  @P0 LOP3.LUT R0, R0, 0x18, RZ, 0xc0, !PT ;  /* 0x0000001800000812 */ /* 0x000fc800078ec0ff */
[----:B------:R-:W-:-:S04]  /*21a0*/  @P0 IADD3 R3, R3, 0x20, R0 ;  /* 0x0000002003030810 */ /* 0x000fc80007ffe000 */
[----:B------:R-:W-:-:S04]  /*21b0*/  @P0 PRMT R3, R152, 0x654, R3 ;  /* 0x0000065498030816 */ /* 0x000fc80000000003 */
[----:B------:R0:W-:Y:S01]  /*21c0*/  @P0 SYNCS.ARRIVE.TRANS64.RED.A1T0 RZ, [R3+URZ], RZ ;  /* 0x000000ff03ff09a7 */ /* 0x0001e2000810043f */
[----:B------:R-:W-:-:S13]  /*21d0*/  PLOP3.LUT P0, PT, PT, PT, UP0, 0x80, 0x0 ;  /* 0x000000000000781c */ /* 0x000fda0003f0f008 */
[----:B0-----:R-:W-:Y:S05]  /*21e0*/  @P0 BRA `(.L_x_32) ;  /* 0x0000000000040947 */ /* 0x001fea0003800000 */
[----:B------:R-:W-:Y:S01]  /*21f0*/  BPT.TRAP 0x1 ;  /* 0x000000040000795c */ /* 0x000fe20000300000 */
.L_x_32:
[----:B------:R-:W-:Y:S01]  /*2200*/  SHF.L.U32 R3, R170, 0x1f, RZ ;  /* 0x0000001faa037819 */ /* 0x000fe200000006ff */
[----:B------:R-:W-:Y:S01]  /*2210*/  UIADD3 UR45, UR43, UR45, URZ ;  /* 0x0000002d2b2d7290 */ /* 0x000fe2000fffe03f */
[----:B------:R-:W0:Y:S01]  /*2220*/  LDC R6, c[0x0][0x288] ;  /* 0x0000a200ff067b82 */ /* 0x000e220000000800 */
[----:B------:R-:W-:Y:S02]  /*2230*/  IMAD.SHL.U32 R8, R153, 0x2, RZ ;  /* 0x0000000299087824 */ /* 0x000fe400078e00ff */
[----:B------:R-:W-:Y:S02]  /*2240*/  USHF.R.U32.HI UR4, URZ, 0x2, UR45 ;  /* 0x000000023f047899 */ /* 0x000fe4000801162d */
[----:B------:R-:W-:Y:S01]  /*2250*/  UISETP.GT.U32.AND UP0, UPT, UR45, 0x3, UPT ;  /* 0x000000032d00788c */ /* 0x000fe2000bf04070 */
[----:B------:R-:W-:Y:S01]  /*2260*/  SHF.R.S32.HI R9, RZ, 0x1f, R8 ;  /* 0x0000001fff097819 */ /* 0x000fe20000011408 */
[----:B------:R-:W-:Y:S01]  /*2270*/  ULOP3.LUT UR4, UR4, 0x1, URZ, 0xc0, !UPT ;  /* 0x0000000104047892 */ /* 0x000fe2000f8ec03f */
[----:B------:R-:W1:Y:S01]  /*2280*/  SYNCS.PHASECHK.TRANS64.TRYWAIT P0, [R156+UR46+0x10], R3 ;  /* 0x000010039c0075a7 */ /* 0x000e62000800016e */
[----:B------:R-:W-:-:S02]  /*2290*/  UISETP.LT.U32.AND UP0, UPT, UR43, 0x4, UP0 ;  /* 0x000000042b00788c */ /* 0x000fc40008701070 */
[----:B------:R-:W-:Y:S02]  /*22a0*/  UISETP.NE.U32.AND UP1, UPT, UR4, 0x1, UPT ;  /* 0x000000010400788c */ /* 0x000fe4000bf25070 */
[----:B------:R-:W-:Y:S02]  /*22b0*/  USEL UR5, URZ, 0x1, !UP0 ;  /* 0x000000013f057887 */ /* 0x000fe4000c000000 */
[----:B------:R-:W-:Y:S02]  /*22c0*/  UISETP.GT.U32.AND UP1, UPT, UR43, 0x3, !UP1 ;  /* 0x000000032b00788c */ /* 0x000fe4000cf24070 */
[----:B------:R-:W-:Y:S02]  /*22d0*/  ULOP3.LUT UR45, UR45, 0x3, URZ, 0xc0, !UPT ;  /* 0x000000032d2d7892 */ /* 0x000fe4000f8ec03f */
[----:B------:R-:W-:-:S04]  /*22e0*/  USEL UR4, URZ, 0x1, !UP1 ;  /* 0x000000013f047887 */ /* 0x000fc8000c800000 */
[----:B------:R-:W-:Y:S01]  /*22f0*/  ULOP3.LUT UR49, UR4, UR49, UR5, 0x96, !UPT ;  /* 0x0000003104317292 */ /* 0x000fe2000f8e9605 */
[----:B01----:R-:W-:Y:S11]  /*2300*/  @!P0 BRA `(.L_x_34) ;  /* 0x0000009400648947 */ /* 0x003ff60003800000 */
.L_x_316:
[----:B------:R-:W-:Y:S01]  /*2310*/  IMAD.SHL.U32 R4, R18, 0x40, RZ ;  /* 0x0000004012047824 */ /* 0x000fe200078e00ff */
[----:B------:R-:W-:Y:S01]  /*2320*/  ULDC UR6, c[0x0][0x284] ;  /* 0x0000a10000067ab9 */ /* 0x000fe20000000800 */
[----:B------:R-:W-:Y:S01]  /*2330*/  IMAD.SHL.U32 R12, R2, 0x100, RZ ;  /* 0x00000100020c7824 */ /* 0x000fe200078e00ff */
[----:B------:R-:W-:Y:S01]  /*2340*/  SHF.R.S32.HI R7, RZ, 0x1f, R19 ;  /* 0x0000001fff077819 */ /* 0x000fe20000011413 */
[----:B------:R-:W-:Y:S01]  /*2350*/  ULDC.64 UR4, c[0x0][0x5d0] ;  /* 0x0001740000047ab9 */ /* 0x000fe20000000a00 */
[----:B------:R-:W-:Y:S01]  /*2360*/  ISETP.GE.AND P0, PT, R4, UR6, PT ;  /* 0x0000000604007c0c */ /* 0x000fe2000bf06270 */
[----:B0-----:R-:W-:Y:S01]  /*2370*/  IMAD.WIDE.U32 R2, R19, UR4, R8 ;  /* 0x0000000413027c25 */ /* 0x001fe2000f8e0008 */
[----:B------:R-:W-:Y:S02]  /*2380*/  SHF.R.S32.HI R13, RZ, 0x1f, R12 ;  /* 0x0000001fff0d7819 */ /* 0x000fe4000001140c */
[C---:B------:R-:W-:Y:S01]  /*2390*/  ISETP.GE.OR P0, PT, R12.reuse, R6, P0 ;  /* 0x000000060c00720c */ /* 0x040fe20000706670 */
[----:B------:R-:W-:Y:S01]  /*23a0*/  IMAD R0, R7, UR4, RZ ;  /* 0x0000000407007c24 */ /* 0x000fe2000f8e02ff */
[----:B------:R-:W-:-:S03]  /*23b0*/  IADD3 R2, P1, R12, R2, RZ ;  /* 0x000000020c027210 */ /* 0x000fc60007f3e0ff */
[----:B------:R-:W-:-:S05]  /*23c0*/  IMAD R5, R19, UR5, R0 ;  /* 0x0000000513057c24 */ /* 0x000fca000f8e0200 */
[----:B------:R-:W-:-:S03]  /*23d0*/  IADD3.X R3, R13, R3, R5, P1, !PT ;  /* 0x000000030d037210 */ /* 0x000fc60000ffe405 */
[----:B------:R-:W-:Y:S05]  /*23e0*/  @P0 BRA `(.L_x_35) ;  /* 0x0000007c00040947 */ /* 0x000fea0003800000 */
[----:B------:R-:W0:Y:S01]  /*23f0*/  LDC.64 R10, c[0x0][0x5c8] ;  /* 0x00017200ff0a7b82 */ /* 0x000e220000000a00 */
[----:B-----5:R-:W-:Y:S01]  /*2400*/  FSETP.NEU.AND P0, PT, R22, RZ, PT ;  /* 0x000000ff1600720b */ /* 0x020fe20003f0d000 */
[----:B------:R-:W-:Y:S01]  /*2410*/  IMAD R5, R153, -0x2, R6 ;  /* 0xfffffffe99057824 */ /* 0x000fe200078e0206 */
[----:B------:R-:W-:Y:S01]  /*2420*/  BSSY B0, `(.L_x_35) ;  /* 0x00007bd000007945 */ /* 0x000fe20003800000 */
[----:B------:R-:W-:-:S04]  /*2430*/  IMAD.WIDE R162, R18, 0x40, R154 ;  /* 0x0000004012a27825 */ /* 0x000fc800078e029a */
[----:B------:R-:W-:Y:S02]  /*2440*/  IMAD.IADD R0, R5, 0x1, -R12 ;  /* 0x0000000105007824 */ /* 0x000fe400078e0a0c */
[----:B------:R-:W-:-:S03]  /*2450*/  IMAD.IADD R4, R161, 0x1, -R4 ;  /* 0x00000001a1047824 */ /* 0x000fc600078e0a04 */
[----:B------:R-:W-:-:S04]  /*2460*/  ISETP.GT.AND P2, PT, R0, RZ, PT ;  /* 0x000000ff0000720c */ /* 0x000fc80003f44270 */
[----:B------:R-:W-:Y:S01]  /*2470*/  ISETP.GT.AND P1, PT, R4, RZ, P2 ;  /* 0x000000ff0400720c */ /* 0x000fe20001724270 */
[-C--:B0-----:R-:W-:Y:S02]  /*2480*/  IMAD R5, R163, R10.reuse, RZ ;  /* 0x0000000aa3057224 */ /* 0x081fe400078e02ff */
[----:B------:R-:W-:-:S04]  /*2490*/  IMAD.WIDE.U32 R172, R162, R10, R2 ;  /* 0x0000000aa2ac7225 */ /* 0x000fc800078e0002 */
[----:B------:R-:W-:-:S04]  /*24a0*/  IMAD R5, R162, R11, R5 ;  /* 0x0000000ba2057224 */ /* 0x000fc800078e0205 */
[----:B------:R-:W-:Y:S01]  /*24b0*/  IMAD.IADD R175, R173, 0x1, R5 ;  /* 0x00000001adaf7824 */ /* 0x000fe200078e0205 */
[----:B------:R-:W-:Y:S06]  /*24c0*/  @!P0 BRA `(.L_x_36) ;  /* 0x0000005400a08947 */ /* 0x000fec0003800000 */
[----:B------:R-:W0:Y:S01]  /*24d0*/  LDC.64 R20, c[0x0][0x5b8] ;  /* 0x00016e00ff147b82 */ /* 0x000e220000000a00 */
[----:B------:R-:W-:-:S07]  /*24e0*/  ULDC.64 UR4, c[0x0][0x5c0] ;  /* 0x0001700000047ab9 */ /* 0x000fce0000000a00 */
[----:B------:R-:W1:Y:S08]  /*24f0*/  LDC.64 R166, c[0x0][0x5b0] ;  /* 0x00016c00ffa67b82 */ /* 0x000e700000000a00 */
[----:B------:R-:W2:Y:S01]  /*2500*/  LDC.64 R14, c[0x0][0x5a8] ;  /* 0x00016a00ff0e7b82 */ /* 0x000ea20000000a00 */
[-C--:B0-----:R-:W-:Y:S02]  /*2510*/  IMAD R6, R7, R20.reuse, RZ ;  /* 0x0000001407067224 */ /* 0x081fe400078e02ff */
[----:B------:R-:W-:-:S04]  /*2520*/  IMAD.WIDE.U32 R2, R19, R20, R8 ;  /* 0x0000001413027225 */ /* 0x000fc800078e0008 */
[----:B------:R-:W-:Y:S01]  /*2530*/  IMAD R171, R19, R21, R6 ;  /* 0x0000001513ab7224 */ /* 0x000fe200078e0206 */
[----:B------:R-:W-:Y:S01]  /*2540*/  IADD3 R164, P0, R12, R2, RZ ;  /* 0x000000020ca47210 */ /* 0x000fe20007f1e0ff */
[----:B-1----:R-:W-:-:S03]  /*2550*/  IMAD R2, R163, R166, RZ ;  /* 0x000000a6a3027224 */ /* 0x002fc600078e02ff */
[----:B------:R-:W-:Y:S01]  /*2560*/  IADD3.X R165, R13, R3, R171, P0, !PT ;  /* 0x000000030da57210 */ /* 0x000fe200007fe4ab */
[C---:B------:R-:W-:Y:S02]  /*2570*/  IMAD R173, R162.reuse, R167, R2 ;  /* 0x000000a7a2ad7224 */ /* 0x040fe400078e0202 */
[----:B------:R-:W-:-:S04]  /*2580*/  IMAD.WIDE.U32 R2, R162, R166, R164 ;  /* 0x000000a6a2027225 */ /* 0x000fc800078e00a4 */
[----:B------:R-:W-:Y:S01]  /*2590*/  IMAD.IADD R3, R3, 0x1, R173 ;  /* 0x0000000103037824 */ /* 0x000fe200078e02ad */
[----:B--2---:R-:W-:-:S04]  /*25a0*/  LEA R6, P0, R2, R14, 0x1 ;  /* 0x0000000e02067211 */ /* 0x004fc800078008ff */
[----:B------:R-:W-:-:S05]  /*25b0*/  LEA.HI.X R7, R2, R15, R3, 0x1, P0 ;  /* 0x0000000f02077211 */ /* 0x000fca00000f0c03 */
[----:B------:R0:W2:Y:S01]  /*25c0*/  @P1 LDG.E.LTC128B.U16 R5, desc[UR50][R6.64] ;  /* 0x0000003206051981 */ /* 0x0000a2000c1e1520 */
[----:B------:R-:W-:Y:S01]  /*25d0*/  IMAD.WIDE.U32 R2, R162, R166, R12 ;  /* 0x000000a6a2027225 */ /* 0x000fe200078e000c */
[----:B------:R-:W-:Y:S02]  /*25e0*/  BSSY B1, `(.L_x_37) ;  /* 0x0000014000017945 */ /* 0x000fe40003800000 */
[----:B------:R-:W-:-:S04]  /*25f0*/  IADD3 R168, P0, R8, R2, RZ ;  /* 0x0000000208a87210 */ /* 0x000fc80007f1e0ff */
[----:B------:R-:W-:Y:S02]  /*2600*/  IADD3.X R169, R9, R173, R3, P0, !PT ;  /* 0x000000ad09a97210 */ /* 0x000fe400007fe403 */
[----:B------:R-:W-:Y:S01]  /*2610*/  LEA R2, P0, R172, UR4, 0x1 ;  /* 0x00000004ac027c11 */ /* 0x000fe2000f8008ff */
[----:B------:R-:W-:-:S03]  /*2620*/  IMAD.WIDE.U32 R168, R19, R20, R168 ;  /* 0x0000001413a87225 */ /* 0x000fc600078e00a8 */
[----:B------:R-:W-:Y:S02]  /*2630*/  LEA.HI.X R3, R172, UR5, R175, 0x1, P0 ;  /* 0x00000005ac037c11 */ /* 0x000fe400080f0caf */
[----:B------:R-:W-:Y:S01]  /*2640*/  ISETP.GT.AND P0, PT, R0, 0x1, PT ;  /* 0x000000010000780c */ /* 0x000fe20003f04270 */
[----:B0-----:R-:W-:Y:S01]  /*2650*/  IMAD.IADD R7, R171, 0x1, R169 ;  /* 0x00000001ab077824 */ /* 0x001fe200078e02a9 */
[----:B------:R-:W-:Y:S02]  /*2660*/  LEA R6, P4, R168, R14, 0x1 ;  /* 0x0000000ea8067211 */ /* 0x000fe400078808ff */
[----:B------:R-:W-:Y:S02]  /*2670*/  ISETP.GT.AND P3, PT, R4, RZ, P0 ;  /* 0x000000ff0400720c */ /* 0x000fe40000764270 */
[----:B------:R-:W-:Y:S01]  /*2680*/  LEA.HI.X R7, R168, R15, R7, 0x1, P4 ;  /* 0x0000000fa8077211 */ /* 0x000fe200020f0c07 */
[C---:B------:R-:W-:Y:S01]  /*2690*/  IMAD.SHL.U32 R168, R166.reuse, 0x8, RZ ;  /* 0x00000008a6a87824 */ /* 0x040fe200078e00ff */
[----:B------:R-:W-:Y:S01]  /*26a0*/  SHF.L.U64.HI R169, R166, 0x3, R167 ;  /* 0x00000003a6a97819 */ /* 0x000fe200000102a7 */
[----:B--2---:R-:W-:-:S04]  /*26b0*/  IMAD.U32 R21, R5, 0x10000, RZ ;  /* 0x0001000005157824 */ /* 0x004fc800078e00ff */
[----:B------:R-:W-:-:S04]  /*26c0*/  FMUL R21, R21, R22 ;  /* 0x0000001615157220 */ /* 0x000fc80000400000 */
[----:B------:R-:W-:-:S05]  /*26d0*/  FFMA R21, R24, R23, R21 ;  /* 0x0000001718157223 */ /* 0x000fca0000000015 */
[----:B------:R-:W-:-:S05]  /*26e0*/  F2FP.BF16.F32.PACK_AB R21, RZ, R21 ;  /* 0x00000015ff15723e */ /* 0x000fca00000010ff */
[----:B------:R0:W-:Y:S01]  /*26f0*/  @P1 STG.E.U16 desc[UR50][R2.64], R21 ;  /* 0x0000001502001986 */ /* 0x0001e2000c101532 */
[----:B------:R-:W-:Y:S05]  /*2700*/  @!P3 BRA `(.L_x_38) ;  /* 0x000000000004b947 */ /* 0x000fea0003800000 */
[----:B------:R1:W5:Y:S02]  /*2710*/  LDG.E.LTC128B.U16 R5, desc[UR50][R6.64+0x2] ;  /* 0x0000023206057981 */ /* 0x000364000c1e1520 */
.L_x_38:
[----:B------:R-:W-:Y:S05]  /*2720*/  BSYNC B1 ;  /* 0x0000000000017941 */ /* 0x000fea0003800000 */
.L_x_37:
[----:B0----5:R-:W-:Y:S01]  /*2730*/  IMAD.U32 R21, R5, 0x10000, RZ ;  /* 0x0001000005157824 */ /* 0x021fe200078e00ff */
[----:B------:R-:W-:Y:S01]  /*2740*/  ISETP.GT.AND P2, PT, R4, 0x8, P2 ;  /* 0x000000080400780c */ /* 0x000fe20001744270 */
[----:B------:R-:W-:-:S04]  /*2750*/  IMAD.WIDE.U32 R168, R162, R166, R168 ;  /* 0x000000a6a2a87225 */ /* 0x000fc800078e00a8 */
[----:B------:R-:W-:Y:S01]  /*2760*/  FMUL R18, R21, R22 ;  /* 0x0000001615127220 */ /* 0x000fe20000400000 */
[----:B------:R-:W-:Y:S01]  /*2770*/  IMAD.IADD R173, R173, 0x1, R169 ;  /* 0x00000001adad7824 */ /* 0x000fe200078e02a9 */
[----:B------:R-:W-:Y:S02]  /*2780*/  IADD3 R21, P1, R164, R168, RZ ;  /* 0x000000a8a4157210 */ /* 0x000fe40007f3e0ff */
[----:B------:R-:W-:-:S03]  /*2790*/  FFMA R18, R25, R23, R18 ;  /* 0x0000001719127223 */ /* 0x000fc60000000012 */
[----:B------:R-:W-:Y:S01]  /*27a0*/  IMAD.X R164, R173, 0x1, R165, P1 ;  /* 0x00000001ada47824 */ /* 0x000fe200008e06a5 */
[C---:B------:R-:W-:Y:S02]  /*27b0*/  LEA R24, P1, R21.reuse, R14, 0x1 ;  /* 0x0000000e15187211 */ /* 0x040fe400078208ff */
[----:B------:R-:W-:Y:S02]  /*27c0*/  F2FP.BF16.F32.PACK_AB R18, RZ, R18 ;  /* 0x00000012ff12723e */ /* 0x000fe400000010ff */
[----:B------:R-:W-:Y:S02]  /*27d0*/  LEA.HI.X R25, R21, R15, R164, 0x1, P1 ;  /* 0x0000000f15197211 */ /* 0x000fe400008f0ca4 */
[----:B------:R-:W-:Y:S02]  /*27e0*/  PRMT R21, R18, 0x7610, R21 ;  /* 0x0000761012157816 */ /* 0x000fe40000000015 */
[----:B------:R-:W-:-:S03]  /*27f0*/  PRMT R18, R5, 0x7610, R18 ;  /* 0x0000761005127816 */ /* 0x000fc60000000012 */
[----:B------:R0:W-:Y:S04]  /*2800*/  @P3 STG.E.U16 desc[UR50][R2.64+0x2], R21 ;  /* 0x0000021502003986 */ /* 0x0001e8000c101532 */
[----:B------:R-:W2:Y:S01]  /*2810*/  @P2 LDG.E.LTC128B.U16 R18, desc[UR50][R24.64] ;  /* 0x0000003218122981 */ /* 0x000ea2000c1e1520 */
[----:B------:R-:W-:Y:S01]  /*2820*/  IADD3 R8, P1, P3, R8, R168, R12 ;  /* 0x000000a808087210 */ /* 0x000fe20007b3e00c */
[----:B------:R-:W-:Y:S01]  /*2830*/  BSSY B1, `(.L_x_39) ;  /* 0x0000011000017945 */ /* 0x000fe20003800000 */
[C---:B------:R-:W-:Y:S02]  /*2840*/  SHF.L.U64.HI R11, R10.reuse, 0x4, R11 ;  /* 0x000000040a0b7819 */ /* 0x040fe4000001020b */
[----:B------:R-:W-:Y:S02]  /*2850*/  IADD3.X R9, R9, R173, R13, P1, P3 ;  /* 0x000000ad09097210 */ /* 0x000fe40000fe640d */
[----:B------:R-:W-:-:S02]  /*2860*/  LEA R10, P1, R10, R2, 0x4 ;  /* 0x000000020a0a7211 */ /* 0x000fc400078220ff */
[----:B------:R-:W-:Y:S01]  /*2870*/  ISETP.GT.AND P0, PT, R4, 0x8, P0 ;  /* 0x000000080400780c */ /* 0x000fe20000704270 */
[----:B0-----:R-:W-:-:S04]  /*2880*/  IMAD.WIDE.U32 R20, R19, R20, R8 ;  /* 0x0000001413147225 */ /* 0x001fc800078e0008 */
[----:B------:R-:W-:Y:S01]  /*2890*/  IMAD.X R11, R11, 0x1, R3, P1 ;  /* 0x000000010b0b7824 */ /* 0x000fe200008e0603 */
[----:B------:R-:W-:Y:S01]  /*28a0*/  LEA R8, P3, R20, R14, 0x1 ;  /* 0x0000000e14087211 */ /* 0x000fe200078608ff */
[----:B------:R-:W-:-:S05]  /*28b0*/  IMAD.IADD R9, R171, 0x1, R21 ;  /* 0x00000001ab097824 */ /* 0x000fca00078e0215 */
[----:B------:R-:W-:Y:S01]  /*28c0*/  LEA.HI.X R9, R20, R15, R9, 0x1, P3 ;  /* 0x0000000f14097211 */ /* 0x000fe200018f0c09 */
[----:B--2---:R-:W-:-:S04]  /*28d0*/  IMAD.U32 R5, R18, 0x10000, RZ ;  /* 0x0001000012057824 */ /* 0x004fc800078e00ff */
[----:B------:R-:W-:-:S04]  /*28e0*/  FMUL R5, R5, R22 ;  /* 0x0000001605057220 */ /* 0x000fc80000400000 */
[----:B------:R-:W-:-:S05]  /*28f0*/  FFMA R5, R26, R23, R5 ;  /* 0x000000171a057223 */ /* 0x000fca0000000005 */
[----:B------:R-:W-:-:S05]  /*2900*/  F2FP.BF16.F32.PACK_AB R5, RZ, R5 ;  /* 0x00000005ff05723e */ /* 0x000fca00000010ff */
[----:B------:R0:W-:Y:S01]  /*2910*/  @P2 STG.E.U16 desc[UR50][R10.64], R5 ;  /* 0x000000050a002986 */ /* 0x0001e2000c101532 */
[----:B------:R-:W-:Y:S05]  /*2920*/  @!P0 BRA `(.L_x_40) ;  /* 0x0000000000048947 */ /* 0x000fea0003800000 */
[----:B------:R2:W5:Y:S02]  /*2930*/  LDG.E.LTC128B.U16 R18, desc[UR50][R8.64+0x2] ;  /* 0x0000023208127981 */ /* 0x000564000c1e1520 */
.L_x_40:
[----:B------:R-:W-:Y:S05]  /*2940*/  BSYNC B1 ;  /* 0x0000000000017941 */ /* 0x000fea0003800000 */
.L_x_39:
[----:B0----5:R-:W-:Y:S01]  /*2950*/  IMAD.U32 R5, R18, 0x10000, RZ ;  /* 0x0001000012057824 */ /* 0x021fe200078e00ff */
[----:B------:R-:W-:Y:S01]  /*2960*/  ISETP.GT.AND P1, PT, R0, 0x8, PT ;  /* 0x000000080000780c */ /* 0x000fe20003f24270 */
[----:B------:R-:W-:Y:S02]  /*2970*/  BSSY B1, `(.L_x_41) ;  /* 0x0000008000017945 */ /* 0x000fe40003800000 */
[----:B------:R-:W-:Y:S01]  /*2980*/  FMUL R12, R5, R22 ;  /* 0x00000016050c7220 */ /* 0x000fe20000400000 */
[----:B------:R-:W-:-:S03]  /*2990*/  ISETP.GT.AND P2, PT, R4, RZ, P1 ;  /* 0x000000ff0400720c */ /* 0x000fc60000f44270 */
[----:B------:R-:W-:-:S05]  /*29a0*/  FFMA R12, R27, R23, R12 ;  /* 0x000000171b0c7223 */ /* 0x000fca000000000c */
[----:B------:R-:W-:-:S05]  /*29b0*/  F2FP.BF16.F32.PACK_AB R12, RZ, R12 ;  /* 0x0000000cff0c723e */ /* 0x000fca00000010ff */
[----:B------:R0:W-:Y:S01]  /*29c0*/  @P0 STG.E.U16 desc[UR50][R10.64+0x2], R12 ;  /* 0x0000020c0a000986 */ /* 0x0001e2000c101532 */
[----:B------:R-:W-:Y:S05]  /*29d0*/  @!P2 BRA `(.L_x_42) ;  /* 0x000000000004a947 */ /* 0x000fea0003800000 */
[----:B------:R3:W5:Y:S02]  /*29e0*/  LDG.E.LTC128B.U16 R18, desc[UR50][R6.64+0x10] ;  /* 0x0000103206127981 */ /* 0x000764000c1e1520 */
.L_x_42:
[----:B------:R-:W-:Y:S05]  /*29f0*/  BSYNC B1 ;  /* 0x0000000000017941 */ /* 0x000fea0003800000 */
.L_x_41:
[----:B-----5:R-:W-:Y:S01]  /*2a00*/  IMAD.U32 R5, R18, 0x10000, RZ ;  /* 0x0001000012057824 */ /* 0x020fe200078e00ff */
        /* <DEDUP_REMOVED lines=9> */
.L_x_44:
[----:B------:R-:W-:Y:S05]  /*2aa0*/  BSYNC B1 ;  /* 0x0000000000017941 */ /* 0x000fea0003800000 */
.L_x_43:
[----:B----45:R-:W-:Y:S01]  /*2ab0*/  IMAD.U32 R5, R18, 0x10000, RZ ;  /* 0x0001000012057824 */ /* 0x030fe200078e00ff */
[----:B------:R-:W-:Y:S01]  /*2ac0*/  ISETP.GT.AND P1, PT, R4, 0x8, P1 ;  /* 0x000000080400780c */ /* 0x000fe20000f24270 */
[----:B------:R-:W-:Y:S02]  /*2ad0*/  BSSY B1, `(.L_x_45) ;  /* 0x0000007000017945 */ /* 0x000fe40003800000 */
[----:B0-----:R-:W-:-:S04]  /*2ae0*/  FMUL R12, R5, R22 ;  /* 0x00000016050c7220 */ /* 0x001fc80000400000 */
[----:B------:R-:W-:-:S05]  /*2af0*/  FFMA R12, R29, R23, R12 ;  /* 0x000000171d0c7223 */ /* 0x000fca000000000c */
[----:B------:R-:W-:-:S05]  /*2b00*/  F2FP.BF16.F32.PACK_AB R12, RZ, R12 ;  /* 0x0000000cff0c723e */ /* 0x000fca00000010ff */
[----:B------:R0:W-:Y:S01]  /*2b10*/  @P3 STG.E.U16 desc[UR50][R2.64+0x12], R12 ;  /* 0x0000120c02003986 */ /* 0x0001e2000c101532 */
[----:B------:R-:W-:Y:S05]  /*2b20*/  @!P1 BRA `(.L_x_46) ;  /* 0x0000000000049947 */ /* 0x000fea0003800000 */
[----:B------:R4:W5:Y:S02]  /*2b30*/  LDG.E.LTC128B.U16 R18, desc[UR50][R8.64+0x10] ;  /* 0x0000103208127981 */ /* 0x000964000c1e1520 */
.L_x_46:
[----:B------:R-:W-:Y:S05]  /*2b40*/  BSYNC B1 ;  /* 0x0000000000017941 */ /* 0x000fea0003800000 */
.L_x_45:
[----:B-----5:R-:W-:Y:S01]  /*2b50*/  IMAD.U32 R5, R18, 0x10000, RZ ;  /* 0x0001000012057824 */ /* 0x020fe200078e00ff */
[----:B------:R-:W-:Y:S01]  /*2b60*/  ISETP.GT.AND P0, PT, R4, 0x8, P0 ;  /* 0x000000080400780c */ /* 0x000fe20000704270 */
[----:B------:R-:W-:Y:S02]  /*2b70*/  BSSY B1, `(.L_x_47) ;  /* 0x0000007000017945 */ /* 0x000fe40003800000 */
[----:B------:R-:W-:-:S04]  /*2b80*/  FMUL R5, R5, R22 ;  /* 0x0000001605057220 */ /* 0x000fc80000400000 */
[----:B------:R-:W-:-:S05]  /*2b90*/  FFMA R5, R30, R23, R5 ;  /* 0x000000171e057223 */ /* 0x000fca0000000005 */
[----:B------:R-:W-:-:S05]  /*2ba0*/  F2FP.BF16.F32.PACK_AB R5, RZ, R5 ;  /* 0x00000005ff05723e */ /* 0x000fca00000010ff */
[----:B------:R0:W-:Y:S01]  /*2bb0*/  @P1 STG.E.U16 desc[UR50][R10.64+0x10], R5 ;  /* 0x000010050a001986 */ /* 0x0001e2000c101532 */
[----:B------:R-:W-:Y:S05]  /*2bc0*/  @!P0 BRA `(.L_x_48) ;  /* 0x0000000000048947 */ /* 0x000fea0003800000 */
[----:B------:R0:W5:Y:S02]  /*2bd0*/  LDG.E.LTC128B.U16 R18, desc[UR50][R8.64+0x12] ;  /* 0x0000123208127981 */ /* 0x000164000c1e1520 */
.L_x_48:
[----:B------:R-:W-:Y:S05]  /*2be0*/  BSYNC B1 ;  /* 0x0000000000017941 */ /* 0x000fea0003800000 */
.L_x_47:
        /* <DEDUP_REMOVED lines=10> */
.L_x_50:
[----:B------:R-:W-:Y:S05]  /*2c90*/  BSYNC B1 ;  /* 0x0000000000017941 */ /* 0x000fea0003800000 */
.L_x_49:
        /* <DEDUP_REMOVED lines=10> */
.L_x_52:
[----:B------:R-:W-:Y:S05]  /*2d40*/  BSYNC B1 ;  /* 0x0000000000017941 */ /* 0x000fea0003800000 */
.L_x_51:
[----:B0----5:R-:W-:Y:S01]  /*2d50*/  IMAD.U32 R5, R18, 0x10000, RZ ;  /* 0x0001000012057824 */ /* 0x021fe200078e00ff */
        /* <DEDUP_REMOVED lines=8> */
.L_x_54:
[----:B------:R-:W-:Y:S05]  /*2de0*/  BSYNC B1 ;  /* 0x0000000000017941 */ /* 0x000fea0003800000 */
.L_x_53:
        /* <DEDUP_REMOVED lines=9> */
.L_x_56:
[----:B------:R-:W-:Y:S05]  /*2e80*/  BSYNC B1 ;  /* 0x0000000000017941 */ /* 0x000fea0003800000 */
.L_x_55:
        /* <DEDUP_REMOVED lines=10> */
.L_x_58:
[----:B------:R-:W-:Y:S05]  /*2f30*/  BSYNC B1 ;  /* 0x0000000000017941 */ /* 0x000fea0003800000 */
.L_x_57:
        /* <DEDUP_REMOVED lines=10> */
.L_x_60:
[----:B------:R-:W-:Y:S05]  /*2fe0*/  BSYNC B1 ;  /* 0x0000000000017941 */ /* 0x000fea0003800000 */
.L_x_59:
        /* <DEDUP_REMOVED lines=9> */
.L_x_62:
[----:B------:R-:W-:Y:S05]  /*3080*/  BSYNC B1 ;  /* 0x0000000000017941 */ /* 0x000fea0003800000 */
.L_x_61:
        /* <DEDUP_REMOVED lines=9> */
.L_x_64:
[----:B------:R-:W-:Y:S05]  /*3120*/  BSYNC B1 ;  /* 0x0000000000017941 */ /* 0x000fea0003800000 */
.L_x_63:
        /* <DEDUP_REMOVED lines=10> */
.L_x_66:
[----:B------:R-:W-:Y:S05]  /*31d0*/  BSYNC B1 ;  /* 0x0000000000017941 */ /* 0x000fea0003800000 */
.L_x_65:
        /* <DEDUP_REMOVED lines=10> */
.L_x_68:
[----:B------:R-:W-:Y:S05]  /*3280*/  BSYNC B1 ;  /* 0x0000000000017941 */ /* 0x000fea0003800000 */
.L_x_67:
        /* <DEDUP_REMOVED lines=9> */
.L_x_70:
[----:B------:R-:W-:Y:S05]  /*3320*/  BSYNC B1 ;  /* 0x0000000000017941 */ /* 0x000fea0003800000 */
.L_x_69:
        /* <DEDUP_REMOVED lines=9> */
.L_x_72:
[----:B------:R-:W-:Y:S05]  /*33c0*/  BSYNC B1 ;  /* 0x0000000000017941 */ /* 0x000fea0003800000 */
.L_x_71:
        /* <DEDUP_REMOVED lines=10> */
.L_x_74:
[----:B------:R-:W-:Y:S05]  /*3470*/  BSYNC B1 ;  /* 0x0000000000017941 */ /* 0x000fea0003800000 */
.L_x_73:
        /* <DEDUP_REMOVED lines=10> */
.L_x_76:
[----:B------:R-:W-:Y:S05]  /*3520*/  BSYNC B1 ;  /* 0x0000000000017941 */ /* 0x000fea0003800000 */
.L_x_75:
        /* <DEDUP_REMOVED lines=9> */
.L_x_78:
[----:B------:R-:W-:Y:S05]  /*35c0*/  BSYNC B1 ;  /* 0x0000000000017941 */ /* 0x000fea0003800000 */
.L_x_77:
        /* <DEDUP_REMOVED lines=9> */
.L_x_80:
[----:B------:R-:W-:Y:S05]  /*3660*/  BSYNC B1 ;  /* 0x0000000000017941 */ /* 0x000fea0003800000 */
.L_x_79:
        /* <DEDUP_REMOVED lines=10> */
.L_x_82:
[----:B------:R-:W-:Y:S05]  /*3710*/  BSYNC B1 ;  /* 0x0000000000017941 */ /* 0x000fea0003800000 */
.L_x_81:
        /* <DEDUP_REMOVED lines=10> */
.L_x_84:
[----:B------:R-:W-:Y:S05]  /*37c0*/  BSYNC B1 ;  /* 0x0000000000017941 */ /* 0x000fea0003800000 */
.L_x_83:
        /* <DEDUP_REMOVED lines=9> */
.L_x_86:
[----:B------:R-:W-:Y:S05]  /*3860*/  BSYNC B1 ;  /* 0x0000000000017941 */ /* 0x000fea0003800000 */
.L_x_85:
        /* <DEDUP_REMOVED lines=9> */
.L_x_88:
[----:B------:R-:W-:Y:S05]  /*3900*/  BSYNC B1 ;  /* 0x0000000000017941 */ /* 0x000fea0003800000 */
.L_x_87:
        /* <DEDUP_REMOVED lines=10> */
.L_x_90:
[----:B------:R-:W-:Y:S05]  /*39b0*/  BSYNC B1 ;  /* 0x0000000000017941 */ /* 0x000fea0003800000 */
.L_x_89:
        /* <DEDUP_REMOVED lines=10> */
.L_x_92:
[----:B------:R-:W-:Y:S05]  /*3a60*/  BSYNC B1 ;  /* 0x0000000000017941 */ /* 0x000fea0003800000 */
.L_x_91:
        /* <DEDUP_REMOVED lines=9> */
.L_x_94:
[----:B------:R-:W-:Y:S05]  /*3b00*/  BSYNC B1 ;  /* 0x0000000000017941 */ /* 0x000fea0003800000 */
.L_x_93:
        /* <DEDUP_REMOVED lines=9> */
.L_x_96:
[----:B------:R-:W-:Y:S05]  /*3ba0*/  BSYNC B1 ;  /* 0x0000000000017941 */ /* 0x000fea0003800000 */
.L_x_95:
        /* <DEDUP_REMOVED lines=10> */
.L_x_98:
[----:B------:R-:W-:Y:S05]  /*3c50*/  BSYNC B1 ;  /* 0x0000000000017941 */ /* 0x000fea0003800000 */
.L_x_97:
        /* <DEDUP_REMOVED lines=10> */
.L_x_100:
[----:B------:R-:W-:Y:S05]  /*3d00*/  BSYNC B1 ;  /* 0x0000000000017941 */ /* 0x000fea0003800000 */
.L_x_99:
        /* <DEDUP_REMOVED lines=9> */
.L_x_102:
[----:B------:R-:W-:Y:S05]  /*3da0*/  BSYNC B1 ;  /* 0x0000000000017941 */ /* 0x000fea0003800000 */
.L_x_101:
        /* <DEDUP_REMOVED lines=9> */
.L_x_104:
[----:B------:R-:W-:Y:S05]  /*3e40*/  BSYNC B1 ;  /* 0x0000000000017941 */ /* 0x000fea0003800000 */
.L_x_103:
        /* <DEDUP_REMOVED lines=10> */
.L_x_106:
[----:B------:R-:W-:Y:S05]  /*3ef0*/  BSYNC B1 ;  /* 0x0000000000017941 */ /* 0x000fea0003800000 */
.L_x_105:
        /* <DEDUP_REMOVED lines=10> */
.L_x_108:
[----:B------:R-:W-:Y:S05]  /*3fa0*/  BSYNC B1 ;  /* 0x0000000000017941 */ /* 0x000fea0003800000 */
.L_x_107:
        /* <DEDUP_REMOVED lines=9> */
.L_x_110:
[----:B------:R-:W-:Y:S05]  /*4040*/  BSYNC B1 ;  /* 0x0000000000017941 */ /* 0x000fea0003800000 */
.L_x_109:
        /* <DEDUP_REMOVED lines=9> */
.L_x_112:
[----:B------:R-:W-:Y:S05]  /*40e0*/  BSYNC B1 ;  /* 0x0000000000017941 */ /* 0x000fea0003800000 */
.L_x_111:
        /* <DEDUP_REMOVED lines=10> */
.L_x_114:
[----:B------:R-:W-:Y:S05]  /*4190*/  BSYNC B1 ;  /* 0x0000000000017941 */ /* 0x000fea0003800000 */
.L_x_113:
        /* <DEDUP_REMOVED lines=10> */
.L_x_116:
[----:B------:R-:W-:Y:S05]  /*4240*/  BSYNC B1 ;  /* 0x0000000000017941 */ /* 0x000fea0003800000 */
.L_x_115:
        /* <DEDUP_REMOVED lines=9> */
.L_x_118:
[----:B------:R-:W-:Y:S05]  /*42e0*/  BSYNC B1 ;  /* 0x0000000000017941 */ /* 0x000fea0003800000 */
.L_x_117:
        /* <DEDUP_REMOVED lines=9> */
.L_x_120:
[----:B------:R-:W-:Y:S05]  /*4380*/  BSYNC B1 ;  /* 0x0000000000017941 */ /* 0x000fea0003800000 */
.L_x_119:
        /* <DEDUP_REMOVED lines=10> */
.L_x_122:
[----:B------:R-:W-:Y:S05]  /*4430*/  BSYNC B1 ;  /* 0x0000000000017941 */ /* 0x000fea0003800000 */
.L_x_121:
        /* <DEDUP_REMOVED lines=10> */
.L_x_124:
[----:B------:R-:W-:Y:S05]  /*44e0*/  BSYNC B1 ;  /* 0x0000000000017941 */ /* 0x000fea0003800000 */
.L_x_123:
        /* <DEDUP_REMOVED lines=9> */
.L_x_126:
[----:B------:R-:W-:Y:S05]  /*4580*/  BSYNC B1 ;  /* 0x0000000000017941 */ /* 0x000fea0003800000 */
.L_x_125:
        /* <DEDUP_REMOVED lines=9> */
.L_x_128:
[----:B------:R-:W-:Y:S05]  /*4620*/  BSYNC B1 ;  /* 0x0000000000017941 */ /* 0x000fea0003800000 */
.L_x_127:
        /* <DEDUP_REMOVED lines=10> */
.L_x_130:
[----:B------:R-:W-:Y:S05]  /*46d0*/  BSYNC B1 ;  /* 0x0000000000017941 */ /* 0x000fea0003800000 */
.L_x_129:
        /* <DEDUP_REMOVED lines=10> */
.L_x_132:
[----:B------:R-:W-:Y:S05]  /*4780*/  BSYNC B1 ;  /* 0x0000000000017941 */ /* 0x000fea0003800000 */
.L_x_131:
        /* <DEDUP_REMOVED lines=9> */
.L_x_134:
[----:B------:R-:W-:Y:S05]  /*4820*/  BSYNC B1 ;  /* 0x0000000000017941 */ /* 0x000fea0003800000 */
.L_x_133:
        /* <DEDUP_REMOVED lines=9> */
.L_x_136:
[----:B------:R-:W-:Y:S05]  /*48c0*/  BSYNC B1 ;  /* 0x0000000000017941 */ /* 0x000fea0003800000 */
.L_x_135:
        /* <DEDUP_REMOVED lines=10> */
.L_x_138:
[----:B------:R-:W-:Y:S05]  /*4970*/  BSYNC B1 ;  /* 0x0000000000017941 */ /* 0x000fea0003800000 */
.L_x_137:
        /* <DEDUP_REMOVED lines=10> */
.L_x_140:
[----:B------:R-:W-:Y:S05]  /*4a20*/  BSYNC B1 ;  /* 0x0000000000017941 */ /* 0x000fea0003800000 */
.L_x_139:
        /* <DEDUP_REMOVED lines=9> */
.L_x_142:
[----:B------:R-:W-:Y:S05]  /*4ac0*/  BSYNC B1 ;  /* 0x0000000000017941 */ /* 0x000fea0003800000 */
.L_x_141:
        /* <DEDUP_REMOVED lines=9> */
.L_x_144:
[----:B------:R-:W-:Y:S05]  /*4b60*/  BSYNC B1 ;  /* 0x0000000000017941 */ /* 0x000fea0003800000 */
.L_x_143:
        /* <DEDUP_REMOVED lines=10> */
.L_x_146:
[----:B------:R-:W-:Y:S05]  /*4c10*/  BSYNC B1 ;  /* 0x0000000000017941 */ /* 0x000fea0003800000 */
.L_x_145:
        /* <DEDUP_REMOVED lines=10> */
.L_x_148:
[----:B------:R-:W-:Y:S05]  /*4cc0*/  BSYNC B1 ;  /* 0x0000000000017941 */ /* 0x000fea0003800000 */
.L_x_147:
        /* <DEDUP_REMOVED lines=9> */
.L_x_150:
[----:B------:R-:W-:Y:S05]  /*4d60*/  BSYNC B1 ;  /* 0x0000000000017941 */ /* 0x000fea0003800000 */
.L_x_149:
        /* <DEDUP_REMOVED lines=9> */
.L_x_152:
[----:B------:R-:W-:Y:S05]  /*4e00*/  BSYNC B1 ;  /* 0x0000000000017941 */ /* 0x000fea0003800000 */
.L_x_151:
        /* <DEDUP_REMOVED lines=10> */
.L_x_154:
[----:B------:R-:W-:Y:S05]  /*4eb0*/  BSYNC B1 ;  /* 0x0000000000017941 */ /* 0x000fea0003800000 */
.L_x_153:
        /* <DEDUP_REMOVED lines=10> */
.L_x_156:
[----:B------:R-:W-:Y:S05]  /*4f60*/  BSYNC B1 ;  /* 0x0000000000017941 */ /* 0x000fea0003800000 */
.L_x_155:
        /* <DEDUP_REMOVED lines=9> */
.L_x_158:
[----:B------:R-:W-:Y:S05]  /*5000*/  BSYNC B1 ;  /* 0x0000000000017941 */ /* 0x000fea0003800000 */
.L_x_157:
        /* <DEDUP_REMOVED lines=9> */
.L_x_160:
[----:B------:R-:W-:Y:S05]  /*50a0*/  BSYNC B1 ;  /* 0x0000000000017941 */ /* 0x000fea0003800000 */
.L_x_159:
        /* <DEDUP_REMOVED lines=10> */
.L_x_162:
[----:B------:R-:W-:Y:S05]  /*5150*/  BSYNC B1 ;  /* 0x0000000000017941 */ /* 0x000fea0003800000 */
.L_x_161:
        /* <DEDUP_REMOVED lines=10> */
.L_x_164:
[----:B------:R-:W-:Y:S05]  /*5200*/  BSYNC B1 ;  /* 0x0000000000017941 */ /* 0x000fea0003800000 */
.L_x_163:
        /* <DEDUP_REMOVED lines=9> */
.L_x_166:
[----:B------:R-:W-:Y:S05]  /*52a0*/  BSYNC B1 ;  /* 0x0000000000017941 */ /* 0x000fea0003800000 */
.L_x_165:
        /* <DEDUP_REMOVED lines=9> */
.L_x_168:
[----:B------:R-:W-:Y:S05]  /*5340*/  BSYNC B1 ;  /* 0x0000000000017941 */ /* 0x000fea0003800000 */
.L_x_167:
        /* <DEDUP_REMOVED lines=10> */
.L_x_170:
[----:B------:R-:W-:Y:S05]  /*53f0*/  BSYNC B1 ;  /* 0x0000000000017941 */ /* 0x000fea0003800000 */
.L_x_169:
        /* <DEDUP_REMOVED lines=10> */
.L_x_172:
[----:B------:R-:W-:Y:S05]  /*54a0*/  BSYNC B1 ;  /* 0x0000000000017941 */ /* 0x000fea0003800000 */
.L_x_171:
        /* <DEDUP_REMOVED lines=9> */
.L_x_174:
[----:B------:R-:W-:Y:S05]  /*5540*/  BSYNC B1 ;  /* 0x0000000000017941 */ /* 0x000fea0003800000 */
.L_x_173:
        /* <DEDUP_REMOVED lines=9> */
.L_x_176:
[----:B------:R-:W-:Y:S05]  /*55e0*/  BSYNC B1 ;  /* 0x0000000000017941 */ /* 0x000fea0003800000 */
.L_x_175:
        /* <DEDUP_REMOVED lines=10> */
.L_x_178:
[----:B------:R-:W-:Y:S05]  /*5690*/  BSYNC B1 ;  /* 0x0000000000017941 */ /* 0x000fea0003800000 */
.L_x_177:
        /* <DEDUP_REMOVED lines=10> */
.L_x_180:
[----:B------:R-:W-:Y:S05]  /*5740*/  BSYNC B1 ;  /* 0x0000000000017941 */ /* 0x000fea0003800000 */
.L_x_179:
        /* <DEDUP_REMOVED lines=9> */
.L_x_182:
[----:B------:R-:W-:Y:S05]  /*57e0*/  BSYNC B1 ;  /* 0x0000000000017941 */ /* 0x000fea0003800000 */
.L_x_181:
        /* <DEDUP_REMOVED lines=9> */
.L_x_184:
[----:B------:R-:W-:Y:S05]  /*5880*/  BSYNC B1 ;  /* 0x0000000000017941 */ /* 0x000fea0003800000 */
.L_x_183:
        /* <DEDUP_REMOVED lines=10> */
.L_x_186:
[----:B------:R-:W-:Y:S05]  /*5930*/  BSYNC B1 ;  /* 0x0000000000017941 */ /* 0x000fea0003800000 */
.L_x_185:
        /* <DEDUP_REMOVED lines=10> */
.L_x_188:
[----:B------:R-:W-:Y:S05]  /*59e0*/  BSYNC B1 ;  /* 0x0000000000017941 */ /* 0x000fea0003800000 */
.L_x_187:
        /* <DEDUP_REMOVED lines=9> */
.L_x_190:
[----:B------:R-:W-:Y:S05]  /*5a80*/  BSYNC B1 ;  /* 0x0000000000017941 */ /* 0x000fea0003800000 */
.L_x_189:
        /* <DEDUP_REMOVED lines=9> */
.L_x_192:
[----:B------:R-:W-:Y:S05]  /*5b20*/  BSYNC B1 ;  /* 0x0000000000017941 */ /* 0x000fea0003800000 */
.L_x_191:
        /* <DEDUP_REMOVED lines=10> */
.L_x_194:
[----:B------:R-:W-:Y:S05]  /*5bd0*/  BSYNC B1 ;  /* 0x0000000000017941 */ /* 0x000fea0003800000 */
.L_x_193:
        /* <DEDUP_REMOVED lines=10> */
.L_x_196:
[----:B------:R-:W-:Y:S05]  /*5c80*/  BSYNC B1 ;  /* 0x0000000000017941 */ /* 0x000fea0003800000 */
.L_x_195:
        /* <DEDUP_REMOVED lines=9> */
.L_x_198:
[----:B------:R-:W-:Y:S05]  /*5d20*/  BSYNC B1 ;  /* 0x0000000000017941 */ /* 0x000fea0003800000 */
.L_x_197:
        /* <DEDUP_REMOVED lines=9> */
.L_x_200:
[----:B------:R-:W-:Y:S05]  /*5dc0*/  BSYNC B1 ;  /* 0x0000000000017941 */ /* 0x000fea0003800000 */
.L_x_199:
        /* <DEDUP_REMOVED lines=10> */
.L_x_202:
[----:B------:R-:W-:Y:S05]  /*5e70*/  BSYNC B1 ;  /* 0x0000000000017941 */ /* 0x000fea0003800000 */
.L_x_201:
        /* <DEDUP_REMOVED lines=10> */
.L_x_204:
[----:B------:R-:W-:Y:S05]  /*5f20*/  BSYNC B1 ;  /* 0x0000000000017941 */ /* 0x000fea0003800000 */
.L_x_203:
        /* <DEDUP_REMOVED lines=9> */
.L_x_206:
[----:B------:R-:W-:Y:S05]  /*5fc0*/  BSYNC B1 ;  /* 0x0000000000017941 */ /* 0x000fea0003800000 */
.L_x_205:
        /* <DEDUP_REMOVED lines=9> */
.L_x_208:
[----:B------:R-:W-:Y:S05]  /*6060*/  BSYNC B1 ;  /* 0x0000000000017941 */ /* 0x000fea0003800000 */
.L_x_207:
        /* <DEDUP_REMOVED lines=10> */
.L_x_210:
[----:B------:R-:W-:Y:S05]  /*6110*/  BSYNC B1 ;  /* 0x0000000000017941 */ /* 0x000fea0003800000 */
.L_x_209:
        /* <DEDUP_REMOVED lines=10> */
.L_x_212:
[----:B------:R-:W-:Y:S05]  /*61c0*/  BSYNC B1 ;  /* 0x0000000000017941 */ /* 0x000fea0003800000 */
.L_x_211:
        /* <DEDUP_REMOVED lines=9> */
.L_x_214:
[----:B------:R-:W-:Y:S05]  /*6260*/  BSYNC B1 ;  /* 0x0000000000017941 */ /* 0x000fea0003800000 */
.L_x_213:
        /* <DEDUP_REMOVED lines=9> */
.L_x_216:
[----:B------:R-:W-:Y:S05]  /*6300*/  BSYNC B1 ;  /* 0x0000000000017941 */ /* 0x000fea0003800000 */
.L_x_215:
        /* <DEDUP_REMOVED lines=10> */
.L_x_218:
[----:B------:R-:W-:Y:S05]  /*63b0*/  BSYNC B1 ;  /* 0x0000000000017941 */ /* 0x000fea0003800000 */
.L_x_217:
        /* <DEDUP_REMOVED lines=10> */
.L_x_220:
[----:B------:R-:W-:Y:S05]  /*6460*/  BSYNC B1 ;  /* 0x0000000000017941 */ /* 0x000fea0003800000 */
.L_x_219:
        /* <DEDUP_REMOVED lines=9> */
.L_x_222:
[----:B------:R-:W-:Y:S05]  /*6500*/  BSYNC B1 ;  /* 0x0000000000017941 */ /* 0x000fea0003800000 */
.L_x_221:
        /* <DEDUP_REMOVED lines=9> */
.L_x_224:
[----:B------:R-:W-:Y:S05]  /*65a0*/  BSYNC B1 ;  /* 0x0000000000017941 */ /* 0x000fea0003800000 */
.L_x_223:
        /* <DEDUP_REMOVED lines=10> */
.L_x_226:
[----:B------:R-:W-:Y:S05]  /*6650*/  BSYNC B1 ;  /* 0x0000000000017941 */ /* 0x000fea0003800000 */
.L_x_225:
        /* <DEDUP_REMOVED lines=10> */
.L_x_228:
[----:B------:R-:W-:Y:S05]  /*6700*/  BSYNC B1 ;  /* 0x0000000000017941 */ /* 0x000fea0003800000 */
.L_x_227:
        /* <DEDUP_REMOVED lines=9> */
.L_x_230:
[----:B------:R-:W-:Y:S05]  /*67a0*/  BSYNC B1 ;  /* 0x0000000000017941 */ /* 0x000fea0003800000 */
.L_x_229:
        /* <DEDUP_REMOVED lines=9> */
.L_x_232:
[----:B------:R-:W-:Y:S05]  /*6840*/  BSYNC B1 ;  /* 0x0000000000017941 */ /* 0x000fea0003800000 */
.L_x_231:
        /* <DEDUP_REMOVED lines=10> */
.L_x_234:
[----:B------:R-:W-:Y:S05]  /*68f0*/  BSYNC B1 ;  /* 0x0000000000017941 */ /* 0x000fea0003800000 */
.L_x_233:
        /* <DEDUP_REMOVED lines=10> */
.L_x_236:
[----:B------:R-:W-:Y:S05]  /*69a0*/  BSYNC B1 ;  /* 0x0000000000017941 */ /* 0x000fea0003800000 */
.L_x_235:
        /* <DEDUP_REMOVED lines=9> */
.L_x_238:
[----:B------:R-:W-:Y:S05]  /*6a40*/  BSYNC B1 ;  /* 0x0000000000017941 */ /* 0x000fea0003800000 */
.L_x_237:
        /* <DEDUP_REMOVED lines=9> */
.L_x_240:
[----:B------:R-:W-:Y:S05]  /*6ae0*/  BSYNC B1 ;  /* 0x0000000000017941 */ /* 0x000fea0003800000 */
.L_x_239:
        /* <DEDUP_REMOVED lines=10> */
.L_x_242:
[----:B------:R-:W-:Y:S05]  /*6b90*/  BSYNC B1 ;  /* 0x0000000000017941 */ /* 0x000fea0003800000 */
.L_x_241:
        /* <DEDUP_REMOVED lines=10> */
.L_x_244:
[----:B------:R-:W-:Y:S05]  /*6c40*/  BSYNC B1 ;  /* 0x0000000000017941 */ /* 0x000fea0003800000 */
.L_x_243:
        /* <DEDUP_REMOVED lines=9> */
.L_x_246:
[----:B------:R-:W-:Y:S05]  /*6ce0*/  BSYNC B1 ;  /* 0x0000000000017941 */ /* 0x000fea0003800000 */
.L_x_245:
        /* <DEDUP_REMOVED lines=9> */
.L_x_248:
[----:B------:R-:W-:Y:S05]  /*6d80*/  BSYNC B1 ;  /* 0x0000000000017941 */ /* 0x000fea0003800000 */
.L_x_247:
        /* <DEDUP_REMOVED lines=10> */
.L_x_250:
[----:B------:R-:W-:Y:S05]  /*6e30*/  BSYNC B1 ;  /* 0x0000000000017941 */ /* 0x000fea0003800000 */
.L_x_249:
        /* <DEDUP_REMOVED lines=10> */
.L_x_252:
[----:B------:R-:W-:Y:S05]  /*6ee0*/  BSYNC B1 ;  /* 0x0000000000017941 */ /* 0x000fea0003800000 */
.L_x_251:
        /* <DEDUP_REMOVED lines=9> */
.L_x_254:
[----:B------:R-:W-:Y:S05]  /*6f80*/  BSYNC B1 ;  /* 0x0000000000017941 */ /* 0x000fea0003800000 */
.L_x_253:
        /* <DEDUP_REMOVED lines=9> */
.L_x_256:
[----:B------:R-:W-:Y:S05]  /*7020*/  BSYNC B1 ;  /* 0x0000000000017941 */ /* 0x000fea0003800000 */
.L_x_255:
        /* <DEDUP_REMOVED lines=10> */
.L_x_258:
[----:B------:R-:W-:Y:S05]  /*70d0*/  BSYNC B1 ;  /* 0x0000000000017941 */ /* 0x000fea0003800000 */
.L_x_257:
        /* <DEDUP_REMOVED lines=10> */
.L_x_260:
[----:B------:R-:W-:Y:S05]  /*7180*/  BSYNC B1 ;  /* 0x0000000000017941 */ /* 0x000fea0003800000 */
.L_x_259:
        /* <DEDUP_REMOVED lines=9> */
.L_x_262:
[----:B------:R-:W-:Y:S05]  /*7220*/  BSYNC B1 ;  /* 0x0000000000017941 */ /* 0x000fea0003800000 */
.L_x_261:
        /* <DEDUP_REMOVED lines=9> */
.L_x_264:
[----:B------:R-:W-:Y:S05]  /*72c0*/  BSYNC B1 ;  /* 0x0000000000017941 */ /* 0x000fea0003800000 */
.L_x_263:
        /* <DEDUP_REMOVED lines=10> */
.L_x_266:
[----:B------:R-:W-:Y:S05]  /*7370*/  BSYNC B1 ;  /* 0x0000000000017941 */ /* 0x000fea0003800000 */
.L_x_265:
        /* <DEDUP_REMOVED lines=10> */
.L_x_268:
[----:B------:R-:W-:Y:S05]  /*7420*/  BSYNC B1 ;  /* 0x0000000000017941 */ /* 0x000fea0003800000 */
.L_x_267:
        /* <DEDUP_REMOVED lines=9> */
.L_x_270:
[----:B------:R-:W-:Y:S05]  /*74c0*/  BSYNC B1 ;  /* 0x0000000000017941 */ /* 0x000fea0003800000 */
.L_x_269:
        /* <DEDUP_REMOVED lines=9> */
.L_x_272:
[----:B------:R-:W-:Y:S05]  /*7560*/  BSYNC B1 ;  /* 0x0000000000017941 */ /* 0x000fea0003800000 */
.L_x_271:
        /* <DEDUP_REMOVED lines=10> */
.L_x_274:
[----:B------:R-:W-:Y:S05]  /*7610*/  BSYNC B1 ;  /* 0x0000000000017941 */ /* 0x000fea0003800000 */
.L_x_273:
        /* <DEDUP_REMOVED lines=10> */
.L_x_276:
[----:B------:R-:W-:Y:S05]  /*76c0*/  BSYNC B1 ;  /* 0x0000000000017941 */ /* 0x000fea0003800000 */
.L_x_275:
        /* <DEDUP_REMOVED lines=9> */
.L_x_278:
[----:B------:R-:W-:Y:S05]  /*7760*/  BSYNC B1 ;  /* 0x0000000000017941 */ /* 0x000fea0003800000 */
.L_x_277:
        /* <DEDUP_REMOVED lines=9> */
.L_x_280:
[----:B------:R-:W-:Y:S05]  /*7800*/  BSYNC B1 ;  /* 0x0000000000017941 */ /* 0x000fea0003800000 */
.L_x_279:
        /* <DEDUP_REMOVED lines=10> */
.L_x_282:
[----:B------:R-:W-:Y:S05]  /*78b0*/  BSYNC B1 ;  /* 0x0000000000017941 */ /* 0x000fea0003800000 */
.L_x_281:
        /* <DEDUP_REMOVED lines=10> */
.L_x_284:
[----:B------:R-:W-:Y:S05]  /*7960*/  BSYNC B1 ;  /* 0x0000000000017941 */ /* 0x000fea0003800000 */
.L_x_283:
        /* <DEDUP_REMOVED lines=9> */
.L_x_286:
[----:B------:R-:W-:Y:S05]  /*7a00*/  BSYNC B1 ;  /* 0x0000000000017941 */ /* 0x000fea0003800000 */
.L_x_285:
[----:B0----5:R-:W-:Y:S01]  /*7a10*/  IMAD.U32 R3, R18, 0x10000, RZ ;  /* 0x0001000012037824 */ /* 0x021fe200078e00ff */
[----:B------:R-:W-:Y:S01]  /*7a20*/  ISETP.GT.AND P0, PT, R4, 0x8, P0 ;  /* 0x000000080400780c */ /* 0x000fe20000704270 */
[----:B------:R-:W-:Y:S01]  /*7a30*/  @P1 IMAD.MOV.U32 R2, RZ, RZ, R10 ;  /* 0x000000ffff021224 */ /* 0x000fe200078e000a */
[----:B------:R-:W-:Y:S01]  /*7a40*/  BSSY B1, `(.L_x_287) ;  /* 0x0000009000017945 */ /* 0x000fe20003800000 */
[----:B------:R-:W-:-:S04]  /*7a50*/  FMUL R3, R3, R22 ;  /* 0x0000001603037220 */ /* 0x000fc80000400000 */
[----:B------:R-:W-:-:S05]  /*7a60*/  FFMA R3, R150, R23, R3 ;  /* 0x0000001796037223 */ /* 0x000fca0000000003 */
[----:B------:R-:W-:-:S04]  /*7a70*/  F2FP.BF16.F32.PACK_AB R3, RZ, R3 ;  /* 0x00000003ff03723e */ /* 0x000fc800000010ff */
[----:B------:R-:W-:Y:S01]  /*7a80*/  PRMT R0, R3, 0x7610, R0 ;  /* 0x0000761003007816 */ /* 0x000fe20000000000 */
[----:B------:R-:W-:-:S05]  /*7a90*/  @P1 IMAD.MOV.U32 R3, RZ, RZ, R11 ;  /* 0x000000ffff031224 */ /* 0x000fca00078e000b */
[----:B------:R0:W-:Y:S01]  /*7aa0*/  @P1 STG.E.U16 desc[UR50][R2.64+0x1f0], R0 ;  /* 0x0001f00002001986 */ /* 0x0001e2000c101532 */
[----:B------:R-:W-:Y:S05]  /*7ab0*/  @!P0 BRA `(.L_x_288) ;  /* 0x0000000000048947 */ /* 0x000fea0003800000 */
[----:B------:R0:W5:Y:S02]  /*7ac0*/  LDG.E.LTC128B.U16 R18, desc[UR50][R8.64+0x1f2] ;  /* 0x0001f23208127981 */ /* 0x000164000c1e1520 */
.L_x_288:
[----:B------:R-:W-:Y:S05]  /*7ad0*/  BSYNC B1 ;  /* 0x0000000000017941 */ /* 0x000fea0003800000 */
.L_x_287:
[----:B------:R-:W-:Y:S05]  /*7ae0*/  @!P0 BRA `(.L_x_289) ;  /* 0x0000002400408947 */ /* 0x000fea0003800000 */
[----:B0----5:R-:W-:-:S04]  /*7af0*/  IMAD.U32 R3, R18, 0x10000, RZ ;  /* 0x0001000012037824 */ /* 0x021fc800078e00ff */
[----:B------:R-:W-:-:S04]  /*7b00*/  FMUL R0, R3, R22 ;  /* 0x0000001603007220 */ /* 0x000fc80000400000 */
[----:B------:R-:W-:-:S05]  /*7b10*/  FFMA R0, R151, R23, R0 ;  /* 0x0000001797007223 */ /* 0x000fca0000000000 */
[----:B------:R-:W-:-:S05]  /*7b20*/  F2FP.BF16.F32.PACK_AB R0, RZ, R0 ;  /* 0x00000000ff00723e */ /* 0x000fca00000010ff */
[----:B------:R0:W-:Y:S01]  /*7b30*/  STG.E.U16 desc[UR50][R10.64+0x1f2], R0 ;  /* 0x0001f2000a007986 */ /* 0x0001e2000c101532 */
[----:B------:R-:W-:Y:S05]  /*7b40*/  BRA `(.L_x_289) ;  /* 0x0000002400287947 */ /* 0x000fea0003800000 */
.L_x_36:
[----:B------:R-:W-:Y:S01]  /*7b50*/  ISETP.GT.AND P0, PT, R0, 0x1, PT ;  /* 0x000000010000780c */ /* 0x000fe20003f04270 */
[----:B------:R-:W-:Y:S01]  /*7b60*/  ULDC.64 UR4, c[0x0][0x5c0] ;  /* 0x0001700000047ab9 */ /* 0x000fe20000000a00 */
[-C--:B------:R-:W-:Y:S01]  /*7b70*/  FMUL R24, R24, R23.reuse ;  /* 0x0000001718187220 */ /* 0x080fe20000400000 */
[-C--:B------:R-:W-:Y:S01]  /*7b80*/  FMUL R25, R25, R23.reuse ;  /* 0x0000001719197220 */ /* 0x080fe20000400000 */
[----:B------:R-:W-:Y:S01]  /*7b90*/  ISETP.GT.AND P3, PT, R4, RZ, P0 ;  /* 0x000000ff0400720c */ /* 0x000fe20000764270 */
[-C--:B------:R-:W-:Y:S01]  /*7ba0*/  FMUL R26, R26, R23.reuse ;  /* 0x000000171a1a7220 */ /* 0x080fe20000400000 */
[----:B------:R-:W-:Y:S01]  /*7bb0*/  LEA R2, P4, R172, UR4, 0x1 ;  /* 0x00000004ac027c11 */ /* 0x000fe2000f8808ff */
[-C--:B------:R-:W-:Y:S01]  /*7bc0*/  FMUL R27, R27, R23.reuse ;  /* 0x000000171b1b7220 */ /* 0x080fe20000400000 */
[----:B------:R-:W-:Y:S01]  /*7bd0*/  F2FP.BF16.F32.PACK_AB R24, RZ, R24 ;  /* 0x00000018ff18723e */ /* 0x000fe200000010ff */
[-C--:B------:R-:W-:Y:S01]  /*7be0*/  FMUL R28, R28, R23.reuse ;  /* 0x000000171c1c7220 */ /* 0x080fe20000400000 */
[----:B------:R-:W-:Y:S01]  /*7bf0*/  LEA.HI.X R3, R172, UR5, R175, 0x1, P4 ;  /* 0x00000005ac037c11 */ /* 0x000fe2000a0f0caf */
[----:B------:R-:W-:Y:S01]  /*7c00*/  FMUL R29, R29, R23 ;  /* 0x000000171d1d7220 */ /* 0x000fe20000400000 */
[----:B------:R-:W-:Y:S01]  /*7c10*/  F2FP.BF16.F32.PACK_AB R25, RZ, R25 ;  /* 0x00000019ff19723e */ /* 0x000fe200000010ff */
[-C--:B------:R-:W-:Y:S01]  /*7c20*/  FMUL R30, R30, R23.reuse ;  /* 0x000000171e1e7220 */ /* 0x080fe20000400000 */
[----:B------:R-:W-:Y:S01]  /*7c30*/  SHF.L.U64.HI R11, R10, 0x4, R11 ;  /* 0x000000040a0b7819 */ /* 0x000fe2000001020b */
[----:B------:R-:W-:Y:S01]  /*7c40*/  @P1 STG.E.U16 desc[UR50][R2.64], R24 ;  /* 0x0000001802001986 */ /* 0x000fe2000c101532 */
[----:B------:R-:W-:Y:S01]  /*7c50*/  ISETP.GT.AND P1, PT, R0, 0x8, PT ;  /* 0x000000080000780c */ /* 0x000fe20003f24270 */
[-C--:B------:R-:W-:Y:S01]  /*7c60*/  FMUL R31, R31, R23.reuse ;  /* 0x000000171f1f7220 */ /* 0x080fe20000400000 */
[----:B------:R-:W-:Y:S01]  /*7c70*/  ISETP.GT.AND P4, PT, R4, 0x8, P0 ;  /* 0x000000080400780c */ /* 0x000fe20000784270 */
[----:B------:R-:W-:Y:S01]  /*7c80*/  @P3 STG.E.U16 desc[UR50][R2.64+0x2], R25 ;  /* 0x0000021902003986 */ /* 0x000fe2000c101532 */
[----:B------:R-:W-:Y:S01]  /*7c90*/  LEA R6, P3, R10, R2, 0x4 ;  /* 0x000000020a067211 */ /* 0x000fe200078620ff */
[-C--:B------:R-:W-:Y:S01]  /*7ca0*/  FMUL R32, R32, R23.reuse ;  /* 0x0000001720207220 */ /* 0x080fe20000400000 */
[----:B------:R-:W-:Y:S01]  /*7cb0*/  ISETP.GT.AND P2, PT, R4, 0x8, P2 ;  /* 0x000000080400780c */ /* 0x000fe20001744270 */
[-C--:B------:R-:W-:Y:S01]  /*7cc0*/  FMUL R33, R33, R23.reuse ;  /* 0x0000001721217220 */ /* 0x080fe20000400000 */
[----:B------:R-:W-:Y:S01]  /*7cd0*/  ISETP.GT.AND P0, PT, R0, 0x9, PT ;  /* 0x000000090000780c */ /* 0x000fe20003f04270 */
[----:B------:R-:W-:Y:S01]  /*7ce0*/  IMAD.X R7, R11, 0x1, R3, P3 ;  /* 0x000000010b077824 */ /* 0x000fe200018e0603 */
[----:B------:R-:W-:Y:S01]  /*7cf0*/  ISETP.GT.AND P5, PT, R4, RZ, P1 ;  /* 0x000000ff0400720c */ /* 0x000fe20000fa4270 */
[-C--:B------:R-:W-:Y:S01]  /*7d00*/  FMUL R34, R34, R23.reuse ;  /* 0x0000001722227220 */ /* 0x080fe20000400000 */
[----:B------:R-:W-:Y:S01]  /*7d10*/  ISETP.GT.AND P3, PT, R4, RZ, P0 ;  /* 0x000000ff0400720c */ /* 0x000fe20000764270 */
[-C--:B------:R-:W-:Y:S01]  /*7d20*/  FMUL R35, R35, R23.reuse ;  /* 0x0000001723237220 */ /* 0x080fe20000400000 */
[----:B------:R-:W-:Y:S01]  /*7d30*/  F2FP.BF16.F32.PACK_AB R26, RZ, R26 ;  /* 0x0000001aff1a723e */ /* 0x000fe200000010ff */
[----:B------:R-:W-:Y:S01]  /*7d40*/  FMUL R36, R36, R23 ;  /* 0x0000001724247220 */ /* 0x000fe20000400000 */
[----:B------:R-:W-:Y:S01]  /*7d50*/  F2FP.BF16.F32.PACK_AB R27, RZ, R27 ;  /* 0x0000001bff1b723e */ /* 0x000fe200000010ff */
[----:B------:R-:W-:Y:S01]  /*7d60*/  FMUL R37, R37, R23 ;  /* 0x0000001725257220 */ /* 0x000fe20000400000 */
[----:B------:R-:W-:Y:S01]  /*7d70*/  F2FP.BF16.F32.PACK_AB R28, RZ, R28 ;  /* 0x0000001cff1c723e */ /* 0x000fe200000010ff */
[----:B------:R-:W-:Y:S01]  /*7d80*/  @P2 STG.E.U16 desc[UR50][R6.64], R26 ;  /* 0x0000001a06002986 */ /* 0x000fe2000c101532 */
[----:B------:R-:W-:Y:S01]  /*7d90*/  F2FP.BF16.F32.PACK_AB R29, RZ, R29 ;  /* 0x0000001dff1d723e */ /* 0x000fe200000010ff */
[-C--:B------:R-:W-:Y:S01]  /*7da0*/  FMUL R38, R38, R23.reuse ;  /* 0x0000001726267220 */ /* 0x080fe20000400000 */
[----:B------:R-:W-:Y:S01]  /*7db0*/  ISETP.GT.AND P2, PT, R4, 0x8, P1 ;  /* 0x000000080400780c */ /* 0x000fe20000f44270 */
[----:B------:R-:W-:Y:S01]  /*7dc0*/  @P4 STG.E.U16 desc[UR50][R6.64+0x2], R27 ;  /* 0x0000021b06004986 */ /* 0x000fe2000c101532 */
[----:B------:R-:W-:Y:S01]  /*7dd0*/  ISETP.GT.AND P1, PT, R0, 0x10, PT ;  /* 0x000000100000780c */ /* 0x000fe20003f24270 */
[-C--:B------:R-:W-:Y:S01]  /*7de0*/  FMUL R39, R39, R23.reuse ;  /* 0x0000001727277220 */ /* 0x080fe20000400000 */
[----:B------:R-:W-:Y:S01]  /*7df0*/  F2FP.BF16.F32.PACK_AB R30, RZ, R30 ;  /* 0x0000001eff1e723e */ /* 0x000fe200000010ff */
[----:B------:R-:W-:Y:S01]  /*7e00*/  @P5 STG.E.U16 desc[UR50][R2.64+0x10], R28 ;  /* 0x0000101c02005986 */ /* 0x000fe2000c101532 */
[----:B------:R-:W-:Y:S01]  /*7e10*/  ISETP.GT.AND P4, PT, R4, RZ, P1 ;  /* 0x000000ff0400720c */ /* 0x000fe20000f84270 */
[----:B------:R-:W-:Y:S01]  /*7e20*/  FMUL R40, R40, R23 ;  /* 0x0000001728287220 */ /* 0x000fe20000400000 */
[----:B------:R-:W-:Y:S01]  /*7e30*/  F2FP.BF16.F32.PACK_AB R31, RZ, R31 ;  /* 0x0000001fff1f723e */ /* 0x000fe200000010ff */
[----:B------:R-:W-:Y:S01]  /*7e40*/  @P3 STG.E.U16 desc[UR50][R2.64+0x12], R29 ;  /* 0x0000121d02003986 */ /* 0x000fe2000c101532 */
[----:B------:R-:W-:Y:S01]  /*7e50*/  ISETP.GT.AND P3, PT, R4, 0x8, P0 ;  /* 0x000000080400780c */ /* 0x000fe20000764270 */
[-C--:B------:R-:W-:Y:S01]  /*7e60*/  FMUL R41, R41, R23.reuse ;  /* 0x0000001729297220 */ /* 0x080fe20000400000 */
[----:B------:R-:W-:Y:S01]  /*7e70*/  ISETP.GT.AND P0, PT, R0, 0x11, PT ;  /* 0x000000110000780c */ /* 0x000fe20003f04270 */
[----:B------:R-:W-:Y:S01]  /*7e80*/  @P2 STG.E.U16 desc[UR50][R6.64+0x10], R30 ;  /* 0x0000101e06002986 */ /* 0x000fe2000c101532 */
[----:B------:R-:W-:Y:S01]  /*7e90*/  F2FP.BF16.F32.PACK_AB R32, RZ, R32 ;  /* 0x00000020ff20723e */ /* 0x000fe200000010ff */
[-C--:B------:R-:W-:Y:S01]  /*7ea0*/  FMUL R42, R42, R23.reuse ;  /* 0x000000172a2a7220 */ /* 0x080fe20000400000 */
[C---:B------:R-:W-:Y:S01]  /*7eb0*/  ISETP.GT.AND P5, PT, R4.reuse, RZ, P0 ;  /* 0x000000ff0400720c */ /* 0x040fe200007a4270 */
[-C--:B------:R-:W-:Y:S01]  /*7ec0*/  FMUL R43, R43, R23.reuse ;  /* 0x000000172b2b7220 */ /* 0x080fe20000400000 */
[----:B------:R-:W-:Y:S01]  /*7ed0*/  ISETP.GT.AND P2, PT, R4, 0x8, P1 ;  /* 0x000000080400780c */ /* 0x000fe20000f44270 */
[-C--:B------:R-:W-:Y:S01]  /*7ee0*/  FMUL R44, R44, R23.reuse ;  /* 0x000000172c2c7220 */ /* 0x080fe20000400000 */
[----:B------:R-:W-:Y:S01]  /*7ef0*/  ISETP.GT.AND P1, PT, R0, 0x18, PT ;  /* 0x000000180000780c */ /* 0x000fe20003f24270 */
[----:B------:R-:W-:Y:S01]  /*7f00*/  FMUL R45, R45, R23 ;  /* 0x000000172d2d7220 */ /* 0x000fe20000400000 */
[----:B------:R-:W-:Y:S01]  /*7f10*/  F2FP.BF16.F32.PACK_AB R33, RZ, R33 ;  /* 0x00000021ff21723e */ /* 0x000fe200000010ff */
[----:B------:R-:W-:Y:S01]  /*7f20*/  @P3 STG.E.U16 desc[UR50][R6.64+0x12], R31 ;  /* 0x0000121f06003986 */ /* 0x000fe2000c101532 */
[----:B------:R-:W-:Y:S01]  /*7f30*/  ISETP.GT.AND P3, PT, R4, 0x8, P0 ;  /* 0x000000080400780c */ /* 0x000fe20000764270 */
[-C--:B------:R-:W-:Y:S01]  /*7f40*/  FMUL R46, R46, R23.reuse ;  /* 0x000000172e2e7220 */ /* 0x080fe20000400000 */
[----:B------:R-:W-:Y:S01]  /*7f50*/  ISETP.GT.AND P0, PT, R0, 0x19, PT ;  /* 0x000000190000780c */ /* 0x000fe20003f04270 */
[----:B------:R-:W-:Y:S01]  /*7f60*/  @P4 STG.E.U16 desc[UR50][R2.64+0x20], R32 ;  /* 0x0000202002004986 */ /* 0x000fe2000c101532 */
[C---:B------:R-:W-:Y:S01]  /*7f70*/  ISETP.GT.AND P4, PT, R4.reuse, RZ, P1 ;  /* 0x000000ff0400720c */ /* 0x040fe20000f84270 */
[-C--:B------:R-:W-:Y:S01]  /*7f80*/  FMUL R47, R47, R23.reuse ;  /* 0x000000172f2f7220 */ /* 0x080fe20000400000 */
[----:B------:R-:W-:Y:S01]  /*7f90*/  F2FP.BF16.F32.PACK_AB R34, RZ, R34 ;  /* 0x00000022ff22723e */ /* 0x000fe200000010ff */
[----:B------:R-:W-:Y:S01]  /*7fa0*/  @P5 STG.E.U16 desc[UR50][R2.64+0x22], R33 ;  /* 0x0000222102005986 */ /* 0x000fe2000c101532 */
[----:B------:R-:W-:Y:S01]  /*7fb0*/  ISETP.GT.AND P5, PT, R4, RZ, P0 ;  /* 0x000000ff0400720c */ /* 0x000fe200007a4270 */
        /* <DEDUP_REMOVED lines=15> */
[----:B------:R-:W-:Y:S01]  /*80b0*/  ISETP.GT.AND P4, PT, R4, RZ, P1 ;  /* 0x000000ff0400720c */ /* 0x000fe20000f84270 */
[-C--:B------:R-:W-:Y:S01]  /*80c0*/  FMUL R52, R52, R23.reuse ;  /* 0x0000001734347220 */ /* 0x080fe20000400000 */
[----:B------:R-:W-:Y:S01]  /*80d0*/  F2FP.BF16.F32.PACK_AB R38, RZ, R38 ;  /* 0x00000026ff26723e */ /* 0x000fe200000010ff */
[-C--:B------:R-:W-:Y:S01]  /*80e0*/  FMUL R53, R53, R23.reuse ;  /* 0x0000001735357220 */ /* 0x080fe20000400000 */
        /* <DEDUP_REMOVED lines=325> */
[----:B------:R-:W-:Y:S01]  /*9540*/  FMUL R151, R151, R23 ;  /* 0x0000001797977220 */ /* 0x000fe20000400000 */
[----:B------:R-:W-:Y:S01]  /*9550*/  ISETP.GT.AND P2, PT, R4, 0x8, P1 ;  /* 0x000000080400780c */ /* 0x000fe20000f44270 */
[----:B------:R-:W-:Y:S01]  /*9560*/  @P3 STG.E.U16 desc[UR50][R6.64+0x132], R103 ;  /* 0x0001326706003986 */ /* 0x000fe2000c101532 */
[----:B------:R-:W-:-:S02]  /*9570*/  ISETP.GT.AND P1, PT, R0, 0xa8, PT ;  /* 0x000000a80000780c */ /* 0x000fc40003f24270 */
[----:B------:R-:W-:Y:S01]  /*9580*/  F2FP.BF16.F32.PACK_AB R105, RZ, R105 ;  /* 0x00000069ff69723e */ /* 0x000fe200000010ff */
[----:B------:R-:W-:Y:S01]  /*9590*/  @P4 STG.E.U16 desc[UR50][R2.64+0x140], R104 ;  /* 0x0001406802004986 */ /* 0x000fe2000c101532 */
[----:B------:R-:W-:Y:S02]  /*95a0*/  ISETP.GT.AND P3, PT, R4, 0x8, P0 ;  /* 0x000000080400780c */ /* 0x000fe40000764270 */
[----:B------:R-:W-:Y:S01]  /*95b0*/  ISETP.GT.AND P0, PT, R0, 0xa9, PT ;  /* 0x000000a90000780c */ /* 0x000fe20003f04270 */
[----:B------:R-:W-:Y:S01]  /*95c0*/  @P5 STG.E.U16 desc[UR50][R2.64+0x142], R105 ;  /* 0x0001426902005986 */ /* 0x000fe2000c101532 */
[C---:B------:R-:W-:Y:S02]  /*95d0*/  ISETP.GT.AND P4, PT, R4.reuse, RZ, P1 ;  /* 0x000000ff0400720c */ /* 0x040fe40000f84270 */
[----:B------:R-:W-:Y:S02]  /*95e0*/  F2FP.BF16.F32.PACK_AB R106, RZ, R106 ;  /* 0x0000006aff6a723e */ /* 0x000fe400000010ff */
[----:B------:R-:W-:-:S02]  /*95f0*/  ISETP.GT.AND P5, PT, R4, RZ, P0 ;  /* 0x000000ff0400720c */ /* 0x000fc400007a4270 */
[----:B------:R-:W-:Y:S01]  /*9600*/  F2FP.BF16.F32.PACK_AB R107, RZ, R107 ;  /* 0x0000006bff6b723e */ /* 0x000fe200000010ff */
[----:B------:R-:W-:Y:S01]  /*9610*/  @P2 STG.E.U16 desc[UR50][R6.64+0x140], R106 ;  /* 0x0001406a06002986 */ /* 0x000fe2000c101532 */
[----:B------:R-:W-:Y:S02]  /*9620*/  F2FP.BF16.F32.PACK_AB R108, RZ, R108 ;  /* 0x0000006cff6c723e */ /* 0x000fe400000010ff */
[----:B------:R-:W-:Y:S01]  /*9630*/  ISETP.GT.AND P2, PT, R4, 0x8, P1 ;  /* 0x000000080400780c */ /* 0x000fe20000f44270 */
[----:B------:R-:W-:Y:S01]  /*9640*/  @P3 STG.E.U16 desc[UR50][R6.64+0x142], R107 ;  /* 0x0001426b06003986 */ /* 0x000fe2000c101532 */
[----:B------:R-:W-:Y:S02]  /*9650*/  ISETP.GT.AND P1, PT, R0, 0xb0, PT ;  /* 0x000000b00000780c */ /* 0x000fe40003f24270 */
[----:B------:R-:W-:Y:S01]  /*9660*/  F2FP.BF16.F32.PACK_AB R109, RZ, R109 ;  /* 0x0000006dff6d723e */ /* 0x000fe200000010ff */
[----:B------:R-:W-:Y:S01]  /*9670*/  @P4 STG.E.U16 desc[UR50][R2.64+0x150], R108 ;  /* 0x0001506c02004986 */ /* 0x000fe2000c101532 */
[----:B------:R-:W-:-:S02]  /*9680*/  ISETP.GT.AND P3, PT, R4, 0x8, P0 ;  /* 0x000000080400780c */ /* 0x000fc40000764270 */
[----:B------:R-:W-:Y:S01]  /*9690*/  ISETP.GT.AND P0, PT, R0, 0xb1, PT ;  /* 0x000000b10000780c */ /* 0x000fe20003f04270 */
[----:B------:R-:W-:Y:S01]  /*96a0*/  @P5 STG.E.U16 desc[UR50][R2.64+0x152], R109 ;  /* 0x0001526d02005986 */ /* 0x000fe2000c101532 */
[C---:B------:R-:W-:Y:S02]  /*96b0*/  ISETP.GT.AND P4, PT, R4.reuse, RZ, P1 ;  /* 0x000000ff0400720c */ /* 0x040fe40000f84270 */
[----:B------:R-:W-:Y:S02]  /*96c0*/  F2FP.BF16.F32.PACK_AB R110, RZ, R110 ;  /* 0x0000006eff6e723e */ /* 0x000fe400000010ff */
[----:B------:R-:W-:Y:S02]  /*96d0*/  ISETP.GT.AND P5, PT, R4, RZ, P0 ;  /* 0x000000ff0400720c */ /* 0x000fe400007a4270 */
[----:B------:R-:W-:Y:S01]  /*96e0*/  F2FP.BF16.F32.PACK_AB R111, RZ, R111 ;  /* 0x0000006fff6f723e */ /* 0x000fe200000010ff */
[----:B------:R-:W-:Y:S01]  /*96f0*/  @P2 STG.E.U16 desc[UR50][R6.64+0x150], R110 ;  /* 0x0001506e06002986 */ /* 0x000fe2000c101532 */
[----:B------:R-:W-:-:S02]  /*9700*/  F2FP.BF16.F32.PACK_AB R112, RZ, R112 ;  /* 0x00000070ff70723e */ /* 0x000fc400000010ff */
[----:B------:R-:W-:Y:S01]  /*9710*/  ISETP.GT.AND P2, PT, R4, 0x8, P1 ;  /* 0x000000080400780c */ /* 0x000fe20000f44270 */
[----:B------:R-:W-:Y:S01]  /*9720*/  @P3 STG.E.U16 desc[UR50][R6.64+0x152], R111 ;  /* 0x0001526f06003986 */ /* 0x000fe2000c101532 */
[----:B------:R-:W-:Y:S02]  /*9730*/  ISETP.GT.AND P1, PT, R0, 0xb8, PT ;  /* 0x000000b80000780c */ /* 0x000fe40003f24270 */
[----:B------:R-:W-:Y:S01]  /*9740*/  F2FP.BF16.F32.PACK_AB R113, RZ, R113 ;  /* 0x00000071ff71723e */ /* 0x000fe200000010ff */
[----:B------:R-:W-:Y:S01]  /*9750*/  @P4 STG.E.U16 desc[UR50][R2.64+0x160], R112 ;  /* 0x0001607002004986 */ /* 0x000fe2000c101532 */
[----:B------:R-:W-:Y:S02]  /*9760*/  ISETP.GT.AND P3, PT, R4, 0x8, P0 ;  /* 0x000000080400780c */ /* 0x000fe40000764270 */
[----:B------:R-:W-:Y:S01]  /*9770*/  ISETP.GT.AND P0, PT, R0, 0xb9, PT ;  /* 0x000000b90000780c */ /* 0x000fe20003f04270 */
[----:B------:R-:W-:Y:S01]  /*9780*/  @P5 STG.E.U16 desc[UR50][R2.64+0x162], R113 ;  /* 0x0001627102005986 */ /* 0x000fe2000c101532 */
[----:B------:R-:W-:-:S02]  /*9790*/  ISETP.GT.AND P4, PT, R4, RZ, P1 ;  /* 0x000000ff0400720c */ /* 0x000fc40000f84270 */
[----:B------:R-:W-:Y:S02]  /*97a0*/  F2FP.BF16.F32.PACK_AB R114, RZ, R114 ;  /* 0x00000072ff72723e */ /* 0x000fe400000010ff */
[C---:B------:R-:W-:Y:S02]  /*97b0*/  ISETP.GT.AND P5, PT, R4.reuse, RZ, P0 ;  /* 0x000000ff0400720c */ /* 0x040fe400007a4270 */
[----:B------:R-:W-:Y:S01]  /*97c0*/  F2FP.BF16.F32.PACK_AB R115, RZ, R115 ;  /* 0x00000073ff73723e */ /* 0x000fe200000010ff */
[----:B------:R-:W-:Y:S01]  /*97d0*/  @P2 STG.E.U16 desc[UR50][R6.64+0x160], R114 ;  /* 0x0001607206002986 */ /* 0x000fe2000c101532 */
[----:B------:R-:W-:Y:S02]  /*97e0*/  F2FP.BF16.F32.PACK_AB R116, RZ, R116 ;  /* 0x00000074ff74723e */ /* 0x000fe400000010ff */
        /* <DEDUP_REMOVED lines=65> */
[----:B------:R-:W-:Y:S02]  /*9c00*/  ISETP.GT.AND P5, PT, R4, RZ, P0 ;  /* 0x000000ff0400720c */ /* 0x000fe400007a4270 */
[----:B------:R-:W-:Y:S02]  /*9c10*/  F2FP.BF16.F32.PACK_AB R134, RZ, R134 ;  /* 0x00000086ff86723e */ /* 0x000fe400000010ff */
[----:B------:R-:W-:Y:S02]  /*9c20*/  F2FP.BF16.F32.PACK_AB R135, RZ, R135 ;  /* 0x00000087ff87723e */ /* 0x000fe400000010ff */
[----:B------:R-:W-:Y:S01]  /*9c30*/  F2FP.BF16.F32.PACK_AB R136, RZ, R136 ;  /* 0x00000088ff88723e */ /* 0x000fe200000010ff */
[----:B------:R-:W-:Y:S01]  /*9c40*/  @P2 STG.E.U16 desc[UR50][R6.64+0x1b0], R134 ;  /* 0x0001b08606002986 */ /* 0x000fe2000c101532 */
[----:B------:R-:W-:-:S02]  /*9c50*/  F2FP.BF16.F32.PACK_AB R137, RZ, R137 ;  /* 0x00000089ff89723e */ /* 0x000fc400000010ff */
[C---:B------:R-:W-:Y:S01]  /*9c60*/  ISETP.GT.AND P1, PT, R4.reuse, 0x8, P1 ;  /* 0x000000080400780c */ /* 0x040fe20000f24270 */
[----:B------:R-:W-:Y:S01]  /*9c70*/  @P3 STG.E.U16 desc[UR50][R6.64+0x1b2], R135 ;  /* 0x0001b28706003986 */ /* 0x000fe2000c101532 */
[----:B------:R-:W-:Y:S02]  /*9c80*/  ISETP.GT.AND P2, PT, R4, 0x8, P0 ;  /* 0x000000080400780c */ /* 0x000fe40000744270 */
[C---:B------:R-:W-:Y:S01]  /*9c90*/  ISETP.GT.AND P0, PT, R0.reuse, 0xe9, PT ;  /* 0x000000e90000780c */ /* 0x040fe20003f04270 */
[----:B------:R-:W-:Y:S01]  /*9ca0*/  @P4 STG.E.U16 desc[UR50][R2.64+0x1c0], R136 ;  /* 0x0001c08802004986 */ /* 0x000fe2000c101532 */
[----:B------:R-:W-:Y:S02]  /*9cb0*/  ISETP.GT.AND P4, PT, R0, 0xe8, PT ;  /* 0x000000e80000780c */ /* 0x000fe40003f84270 */
[----:B------:R-:W-:Y:S01]  /*9cc0*/  F2FP.BF16.F32.PACK_AB R138, RZ, R138 ;  /* 0x0000008aff8a723e */ /* 0x000fe200000010ff */
[----:B------:R-:W-:Y:S01]  /*9cd0*/  @P5 STG.E.U16 desc[UR50][R2.64+0x1c2], R137 ;  /* 0x0001c28902005986 */ /* 0x000fe2000c101532 */
[----:B------:R-:W-:-:S02]  /*9ce0*/  ISETP.GT.AND P5, PT, R4, RZ, P4 ;  /* 0x000000ff0400720c */ /* 0x000fc400027a4270 */
[----:B------:R-:W-:Y:S01]  /*9cf0*/  F2FP.BF16.F32.PACK_AB R139, RZ, R139 ;  /* 0x0000008bff8b723e */ /* 0x000fe200000010ff */
[----:B------:R-:W-:Y:S01]  /*9d00*/  @P1 STG.E.U16 desc[UR50][R6.64+0x1c0], R138 ;  /* 0x0001c08a06001986 */ /* 0x000fe2000c101532 */
[----:B------:R-:W-:Y:S02]  /*9d10*/  F2FP.BF16.F32.PACK_AB R140, RZ, R140 ;  /* 0x0000008cff8c723e */ /* 0x000fe400000010ff */
[C---:B------:R-:W-:Y:S01]  /*9d20*/  ISETP.GT.AND P3, PT, R4.reuse, RZ, P0 ;  /* 0x000000ff0400720c */ /* 0x040fe20000764270 */
[----:B------:R-:W-:Y:S01]  /*9d30*/  @P2 STG.E.U16 desc[UR50][R6.64+0x1c2], R139 ;  /* 0x0001c28b06002986 */ /* 0x000fe2000c101532 */
[C---:B------:R-:W-:Y:S02]  /*9d40*/  ISETP.GT.AND P4, PT, R4.reuse, 0x8, P4 ;  /* 0x000000080400780c */ /* 0x040fe40002784270 */
[----:B------:R-:W-:Y:S02]  /*9d50*/  F2FP.BF16.F32.PACK_AB R141, RZ, R141 ;  /* 0x0000008dff8d723e */ /* 0x000fe400000010ff */
[----:B------:R-:W-:Y:S01]  /*9d60*/  F2FP.BF16.F32.PACK_AB R142, RZ, R142 ;  /* 0x0000008eff8e723e */ /* 0x000fe200000010ff */
[----:B------:R-:W-:Y:S01]  /*9d70*/  @P5 STG.E.U16 desc[UR50][R2.64+0x1d0], R140 ;  /* 0x0001d08c02005986 */ /* 0x000fe2000c101532 */
[----:B------:R-:W-:-:S02]  /*9d80*/  ISETP.GT.AND P5, PT, R4, 0x8, P0 ;  /* 0x000000080400780c */ /* 0x000fc400007a4270 */
[----:B------:R-:W-:Y:S02]  /*9d90*/  F2FP.BF16.F32.PACK_AB R143, RZ, R143 ;  /* 0x0000008fff8f723e */ /* 0x000fe400000010ff */
[C---:B------:R-:W-:Y:S01]  /*9da0*/  ISETP.GT.AND P0, PT, R0.reuse, 0xf1, PT ;  /* 0x000000f10000780c */ /* 0x040fe20003f04270 */
[----:B------:R-:W-:Y:S01]  /*9db0*/  @P3 STG.E.U16 desc[UR50][R2.64+0x1d2], R141 ;  /* 0x0001d28d02003986 */ /* 0x000fe2000c101532 */
[----:B------:R-:W-:Y:S02]  /*9dc0*/  ISETP.GT.AND P3, PT, R0, 0xf0, PT ;  /* 0x000000f00000780c */ /* 0x000fe40003f64270 */
[----:B------:R-:W-:Y:S01]  /*9dd0*/  F2FP.BF16.F32.PACK_AB R144, RZ, R144 ;  /* 0x00000090ff90723e */ /* 0x000fe200000010ff */
[----:B------:R-:W-:Y:S01]  /*9de0*/  @P4 STG.E.U16 desc[UR50][R6.64+0x1d0], R142 ;  /* 0x0001d08e06004986 */ /* 0x000fe2000c101532 */
[C---:B------:R-:W-:Y:S02]  /*9df0*/  ISETP.GT.AND P4, PT, R4.reuse, RZ, P3 ;  /* 0x000000ff0400720c */ /* 0x040fe40001f84270 */
[C---:B------:R-:W-:Y:S01]  /*9e00*/  ISETP.GT.AND P3, PT, R4.reuse, 0x8, P3 ;  /* 0x000000080400780c */ /* 0x040fe20001f64270 */
[----:B------:R-:W-:Y:S01]  /*9e10*/  @P5 STG.E.U16 desc[UR50][R6.64+0x1d2], R143 ;  /* 0x0001d28f06005986 */ /* 0x000fe2000c101532 */
[----:B------:R-:W-:-:S02]  /*9e20*/  ISETP.GT.AND P5, PT, R4, RZ, P0 ;  /* 0x000000ff0400720c */ /* 0x000fc400007a4270 */
[----:B------:R-:W-:Y:S02]  /*9e30*/  F2FP.BF16.F32.PACK_AB R145, RZ, R145 ;  /* 0x00000091ff91723e */ /* 0x000fe400000010ff */
[----:B------:R-:W-:Y:S02]  /*9e40*/  ISETP.GT.AND P0, PT, R4, 0x8, P0 ;  /* 0x000000080400780c */ /* 0x000fe40000704270 */
[C---:B------:R-:W-:Y:S02]  /*9e50*/  ISETP.GT.AND P1, PT, R0.reuse, 0xf9, PT ;  /* 0x000000f90000780c */ /* 0x040fe40003f24270 */
[----:B------:R-:W-:Y:S01]  /*9e60*/  ISETP.GT.AND P2, PT, R0, 0xf8, PT ;  /* 0x000000f80000780c */ /* 0x000fe20003f44270 */
[----:B------:R-:W-:Y:S01]  /*9e70*/  @P4 STG.E.U16 desc[UR50][R2.64+0x1e0], R144 ;  /* 0x0001e09002004986 */ /* 0x000fe2000c101532 */
[C---:B------:R-:W-:Y:S01]  /*9e80*/  ISETP.GT.AND P4, PT, R4.reuse, RZ, P1 ;  /* 0x000000ff0400720c */ /* 0x040fe20000f84270 */
[----:B------:R-:W-:Y:S01]  /*9e90*/  @P3 IMAD.MOV.U32 R5, RZ, RZ, R7 ;  /* 0x000000ffff053224 */ /* 0x000fe200078e0007 */
[C---:B------:R-:W-:Y:S01]  /*9ea0*/  ISETP.GT.AND P1, PT, R4.reuse, 0x8, P1 ;  /* 0x000000080400780c */ /* 0x040fe20000f24270 */
[----:B------:R-:W-:Y:S01]  /*9eb0*/  @P5 STG.E.U16 desc[UR50][R2.64+0x1e2], R145 ;  /* 0x0001e29102005986 */ /* 0x000fe2000c101532 */
[----:B------:R-:W-:-:S02]  /*9ec0*/  ISETP.GT.AND P5, PT, R4, RZ, P2 ;  /* 0x000000ff0400720c */ /* 0x000fc400017a4270 */
[----:B------:R-:W-:Y:S01]  /*9ed0*/  ISETP.GT.AND P2, PT, R4, 0x8, P2 ;  /* 0x000000080400780c */ /* 0x000fe20001744270 */
[----:B------:R-:W-:Y:S01]  /*9ee0*/  @P3 IMAD.MOV.U32 R4, RZ, RZ, R6 ;  /* 0x000000ffff043224 */ /* 0x000fe200078e0006 */
[----:B------:R-:W-:Y:S02]  /*9ef0*/  F2FP.BF16.F32.PACK_AB R146, RZ, R146 ;  /* 0x00000092ff92723e */ /* 0x000fe400000010ff */
[----:B------:R-:W-:Y:S02]  /*9f00*/  F2FP.BF16.F32.PACK_AB R147, RZ, R147 ;  /* 0x00000093ff93723e */ /* 0x000fe400000010ff */
[----:B------:R-:W-:Y:S01]  /*9f10*/  F2FP.BF16.F32.PACK_AB R148, RZ, R148 ;  /* 0x00000094ff94723e */ /* 0x000fe200000010ff */
[----:B------:R0:W-:Y:S01]  /*9f20*/  @P3 STG.E.U16 desc[UR50][R4.64+0x1e0], R146 ;  /* 0x0001e09204003986 */ /* 0x0001e2000c101532 */
[----:B------:R-:W-:Y:S02]  /*9f30*/  F2FP.BF16.F32.PACK_AB R149, RZ, R149 ;  /* 0x00000095ff95723e */ /* 0x000fe400000010ff */
[----:B------:R-:W-:-:S02]  /*9f40*/  F2FP.BF16.F32.PACK_AB R150, RZ, R150 ;  /* 0x00000096ff96723e */ /* 0x000fc400000010ff */
[----:B------:R-:W-:Y:S01]  /*9f50*/  F2FP.BF16.F32.PACK_AB R151, RZ, R151 ;  /* 0x00000097ff97723e */ /* 0x000fe200000010ff */
[----:B0-----:R-:W-:Y:S02]  /*9f60*/  @P0 IMAD.MOV.U32 R4, RZ, RZ, R6 ;  /* 0x000000ffff040224 */ /* 0x001fe400078e0006 */
[----:B------:R-:W-:-:S05]  /*9f70*/  @P0 IMAD.MOV.U32 R5, RZ, RZ, R7 ;  /* 0x000000ffff050224 */ /* 0x000fca00078e0007 */
[----:B------:R-:W-:Y:S04]  /*9f80*/  @P0 STG.E.U16 desc[UR50][R4.64+0x1e2], R147 ;  /* 0x0001e29304000986 */ /* 0x000fe8000c101532 */
[----:B------:R-:W-:Y:S04]  /*9f90*/  @P5 STG.E.U16 desc[UR50][R2.64+0x1f0], R148 ;  /* 0x0001f09402005986 */ /* 0x000fe8000c101532 */
[----:B------:R0:W-:Y:S02]  /*9fa0*/  @P4 STG.E.U16 desc[UR50][R2.64+0x1f2], R149 ;  /* 0x0001f29502004986 */ /* 0x0001e4000c101532 */
[----:B0-----:R-:W-:-:S02]  /*9fb0*/  @P2 IMAD.MOV.U32 R2, RZ, RZ, R6 ;  /* 0x000000ffff022224 */ /* 0x001fc400078e0006 */
[----:B------:R-:W-:-:S05]  /*9fc0*/  @P2 IMAD.MOV.U32 R3, RZ, RZ, R7 ;  /* 0x000000ffff032224 */ /* 0x000fca00078e0007 */
[----:B------:R0:W-:Y:S04]  /*9fd0*/  @P2 STG.E.U16 desc[UR50][R2.64+0x1f0], R150 ;  /* 0x0001f09602002986 */ /* 0x0001e8000c101532 */
[----:B------:R0:W-:Y:S02]  /*9fe0*/  @P1 STG.E.U16 desc[UR50][R6.64+0x1f2], R151 ;  /* 0x0001f29706001986 */ /* 0x0001e4000c101532 */
.L_x_289:
[----:B------:R-:W-:Y:S05]  /*9ff0*/  BSYNC B0 ;  /* 0x0000000000007941 */ /* 0x000fea0003800000 */
.L_x_35:
[----:B0-----:R-:W-:Y:S01]  /*a000*/  IMAD.U32 R2, RZ, RZ, UR36 ;  /* 0x00000024ff027e24 */ /* 0x001fe2000f8e00ff */
[----:B------:R-:W-:Y:S01]  /*a010*/  ULDC.64 UR4, c[0x0][0x650] ;  /* 0x0001940000047ab9 */ /* 0x000fe20000000a00 */
[----:B------:R-:W-:Y:S01]  /*a020*/  IMAD.U32 R0, RZ, RZ, UR40 ;  /* 0x00000028ff007e24 */ /* 0x000fe2000f8e00ff */
[----:B------:R0:W-:Y:S01]  /*a030*/  SYNCS.ARRIVE.TRANS64.A1T0 RZ, [R159+UR47], RZ ;  /* 0x000000ff9fff79a7 */ /* 0x0001e2000810002f */
[----:B------:R-:W-:Y:S01]  /*a040*/  IMAD.U32 R3, RZ, RZ, UR37 ;  /* 0x00000025ff037e24 */ /* 0x000fe2000f8e00ff */
[C---:B------:R-:W-:Y:S01]  /*a050*/  LEA R16, P0, R2.reuse, R16, 0x1 ;  /* 0x0000001002107211 */ /* 0x040fe200078008ff */
[----:B-----5:R-:W-:Y:S02]  /*a060*/  IMAD.MOV.U32 R18, RZ, RZ, -0x1 ;  /* 0xffffffffff127424 */ /* 0x020fe400078e00ff */
[----:B------:R-:W-:Y:S01]  /*a070*/  IMAD.MOV.U32 R19, RZ, RZ, -0x1 ;  /* 0xffffffffff137424 */ /* 0x000fe200078e00ff */
[----:B------:R-:W-:Y:S01]  /*a080*/  LEA.HI.X R17, R2, R17, R0, 0x1, P0 ;  /* 0x0000001102117211 */ /* 0x000fe200000f0c00 */
[----:B------:R-:W-:Y:S01]  /*a090*/  IMAD.MOV.U32 R2, RZ, RZ, -0x1 ;  /* 0xffffffffff027424 */ /* 0x000fe200078e00ff */
[----:B------:R-:W-:-:S02]  /*a0a0*/  ISETP.GE.U32.AND P0, PT, R16, UR4, PT ;  /* 0x0000000410007c0c */ /* 0x000fc4000bf06070 */
[----:B------:R-:W-:Y:S02]  /*a0b0*/  PRMT R0, RZ, 0x7610, R0 ;  /* 0x00007610ff007816 */ /* 0x000fe40000000000 */
[----:B------:R-:W-:-:S13]  /*a0c0*/  ISETP.GE.U32.AND.EX P0, PT, R17, UR5, PT, P0 ;  /* 0x0000000511007c0c */ /* 0x000fda000bf06100 */
[----:B0-----:R-:W-:Y:S05]  /*a0d0*/  @P0 BRA `(.L_x_290) ;  /* 0x00000004008c0947 */ /* 0x001fea0003800000 */
[----:B------:R-:W0:Y:S01]  /*a0e0*/  S2UR UR7, SR_CTAID.X ;  /* 0x00000000000779c3 */ /* 0x000e220000002500 */
[----:B------:R-:W-:Y:S01]  /*a0f0*/  ULDC.64 UR4, c[0x0][0x628] ;  /* 0x00018a0000047ab9 */ /* 0x000fe20000000a00 */
[----:B------:R-:W-:Y:S01]  /*a100*/  ULDC UR6, c[0x0][0x150] ;  /* 0x0000540000067ab9 */ /* 0x000fe20000000800 */
[----:B------:R-:W-:Y:S01]  /*a110*/  ISETP.NE.U32.AND P0, PT, RZ, UR4, PT ;  /* 0x00000004ff007c0c */ /* 0x000fe2000bf05070 */
[----:B------:R-:W-:Y:S01]  /*a120*/  ULDC UR15, c[0x0][0x630] ;  /* 0x00018c00000f7ab9 */ /* 0x000fe20000000800 */
[C---:B------:R-:W-:Y:S01]  /*a130*/  R2UR UR16, R16.reuse ;  /* 0x00000000101072ca */ /* 0x040fe200000e0000 */
[----:B------:R-:W-:Y:S01]  /*a140*/  ULDC UR18, c[0x0][0x154] ;  /* 0x0000550000127ab9 */ /* 0x000fe20000000800 */
[----:B------:R-:W-:Y:S01]  /*a150*/  ISETP.NE.AND.EX P0, PT, RZ, UR5, PT, P0 ;  /* 0x00000005ff007c0c */ /* 0x000fe2000bf05300 */
[----:B------:R-:W1:Y:S01]  /*a160*/  S2UR UR19, SR_CTAID.Y ;  /* 0x00000000001379c3 */ /* 0x000e620000002600 */
[----:B------:R-:W-:Y:S02]  /*a170*/  R2UR UR17, R17 ;  /* 0x00000000111172ca */ /* 0x000fe400000e0000 */
[----:B------:R-:W-:-:S02]  /*a180*/  R2UR UR12, R16 ;  /* 0x00000000100c72ca */ /* 0x000fc400000e0000 */
[----:B------:R-:W-:Y:S02]  /*a190*/  R2UR UR13, R17 ;  /* 0x00000000110d72ca */ /* 0x000fe400000e0000 */
[----:B0-----:R-:W-:-:S05]  /*a1a0*/  I2FP.F32.U32 R0, UR7 ;  /* 0x0000000700007c45 */ /* 0x001fca0008201000 */
[----:B------:R-:W-:-:S04]  /*a1b0*/  FMUL R0, R0, UR6 ;  /* 0x0000000600007c20 */ /* 0x000fc80008400000 */
[----:B------:R0:W0:Y:S01]  /*a1c0*/  F2I.U32.TRUNC.NTZ R2, R0 ;  /* 0x0000000000027305 */ /* 0x000022000020f000 */
[----:B-1----:R-:W-:Y:S05]  /*a1d0*/  @!P0 BRA `(.L_x_291) ;  /* 0x0000000000308947 */ /* 0x002fea0003800000 */
        /* <DEDUP_REMOVED lines=12> */
.L_x_291:
[----:B------:R-:W-:Y:S01]  /*a2a0*/  USHF.R.U64 UR6, UR12, UR15, UR13 ;  /* 0x0000000f0c067299 */ /* 0x000fe2000800120d */
[----:B0-----:R-:W-:Y:S01]  /*a2b0*/  I2FP.F32.U32 R0, UR19 ;  /* 0x0000001300007c45 */ /* 0x001fe20008201000 */
[----:B------:R-:W-:Y:S01]  /*a2c0*/  USHF.R.U32.HI UR4, URZ, UR15, UR13 ;  /* 0x0000000f3f047299 */ /* 0x000fe2000801160d */
[----:B------:R-:W-:Y:S01]  /*a2d0*/  R2UR UR14, R2 ;  /* 0x00000000020e72ca */ /* 0x000fe200000e0000 */
[----:B------:R-:W-:Y:S02]  /*a2e0*/  UIADD3 UR9, UP0, URZ, -UR6, URZ ;  /* 0x800000063f097290 */ /* 0x000fe4000ff1e03f */
[----:B------:R-:W-:Y:S01]  /*a2f0*/  FMUL R0, R0, UR18 ;  /* 0x0000001200007c20 */ /* 0x000fe20008400000 */
[----:B------:R-:W-:Y:S01]  /*a300*/  ULDC.64 UR12, c[0x0][0x620] ;  /* 0x00018800000c7ab9 */ /* 0x000fe20000000a00 */
[----:B------:R-:W-:Y:S01]  /*a310*/  UIADD3.X UR4, URZ, ~UR4, URZ, UP0, !UPT ;  /* 0x800000043f047290 */ /* 0x000fe200087fe43f */
[----:B------:R-:W-:Y:S01]  /*a320*/  UMOV UR10, UR16 ;  /* 0x00000010000a7c82 */ /* 0x000fe20008000000 */
[----:B------:R-:W-:-:S02]  /*a330*/  UMOV UR11, UR17 ;  /* 0x00000011000b7c82 */ /* 0x000fc40008000000 */
[----:B------:R-:W0:Y:S01]  /*a340*/  F2I.U32.TRUNC.NTZ R0, R0 ;  /* 0x0000000000007305 */ /* 0x000e22000020f000 */
[----:B------:R-:W-:Y:S02]  /*a350*/  UIMAD UR4, UR4, UR12, URZ ;  /* 0x0000000c040472a4 */ /* 0x000fe4000f8e023f */
[----:B------:R-:W-:Y:S02]  /*a360*/  UIMAD.WIDE.U32 UR10, UR9, UR12, UR10 ;  /* 0x0000000c090a72a5 */ /* 0x000fe4000f8e000a */
[----:B------:R-:W-:Y:S01]  /*a370*/  UIMAD UR9, UR9, UR13, UR4 ;  /* 0x0000000d090972a4 */ /* 0x000fe2000f8e0204 */
[----:B------:R-:W-:Y:S01]  /*a380*/  ULDC UR22, c[0x0][0x658] ;  /* 0x0001960000167ab9 */ /* 0x000fe20000000800 */
[----:B------:R-:W-:Y:S02]  /*a390*/  UMOV UR12, 0xffffffff ;  /* 0xffffffff000c7882 */ /* 0x000fe40000000000 */
[----:B------:R-:W-:Y:S01]  /*a3a0*/  UIADD3 UR11, UR11, UR9, URZ ;  /* 0x000000090b0b7290 */ /* 0x000fe2000fffe03f */
[----:B------:R-:W-:Y:S01]  /*a3b0*/  ULDC UR13, c[0x0][0x618] ;  /* 0x00018600000d7ab9 */ /* 0x000fe20000000800 */
[----:B------:R-:W-:Y:S01]  /*a3c0*/  ULDC.64 UR4, c[0x0][0x640] ;  /* 0x0001900000047ab9 */ /* 0x000fe20000000a00 */
[----:B------:R-:W-:Y:S01]  /*a3d0*/  USHF.L.U32 UR18, UR12, UR22, URZ ;  /* 0x000000160c127299 */ /* 0x000fe2000800063f */
[----:B------:R-:W-:Y:S01]  /*a3e0*/  ISETP.NE.U32.AND P0, PT, RZ, UR4, PT ;  /* 0x00000004ff007c0c */ /* 0x000fe2000bf05070 */
[----:B------:R-:W-:Y:S01]  /*a3f0*/  USHF.R.U64 UR12, UR10, UR13, UR11 ;  /* 0x0000000d0a0c7299 */ /* 0x000fe2000800120b */
[----:B0-----:R-:W-:Y:S01]  /*a400*/  R2UR UR16, R0 ;  /* 0x00000000001072ca */ /* 0x001fe200000e0000 */
[----:B------:R-:W-:Y:S01]  /*a410*/  USHF.R.U32.HI UR10, URZ, UR13, UR11 ;  /* 0x0000000d3f0a7299 */ /* 0x000fe2000801160b */
[----:B------:R-:W-:Y:S01]  /*a420*/  ISETP.NE.AND.EX P0, PT, RZ, UR5, PT, P0 ;  /* 0x00000005ff007c0c */ /* 0x000fe2000bf05300 */
[----:B------:R-:W-:Y:S01]  /*a430*/  ULDC UR17, c[0x0][0x608] ;  /* 0x0001820000117ab9 */ /* 0x000fe20000000800 */
[----:B------:R-:W-:-:S02]  /*a440*/  ULOP3.LUT UR23, URZ, UR18, URZ, 0x33, !UPT ;  /* 0x000000123f177292 */ /* 0x000fc4000f8e333f */
[----:B------:R-:W-:Y:S02]  /*a450*/  USHF.R.U64 UR18, UR12, UR17, UR10 ;  /* 0x000000110c127299 */ /* 0x000fe4000800120a */
[----:B------:R-:W-:Y:S01]  /*a460*/  USHF.R.U32.HI UR10, URZ, UR17, UR10 ;  /* 0x000000113f0a7299 */ /* 0x000fe2000801160a */
[----:B------:R-:W-:Y:S01]  /*a470*/  UMOV UR20, 0x1 ;  /* 0x0000000100147882 */ /* 0x000fe20000000000 */
[----:B------:R-:W-:Y:S02]  /*a480*/  UIADD3 UR14, -UR14, URZ, URZ ;  /* 0x0000003f0e0e7290 */ /* 0x000fe4000fffe13f */
[----:B------:R-:W-:Y:S02]  /*a490*/  USHF.L.U32 UR13, UR20, UR22, URZ ;  /* 0x00000016140d7299 */ /* 0x000fe4000800063f */
[----:B------:R-:W-:Y:S01]  /*a4a0*/  USHF.R.U64 UR20, UR18, UR22, UR10 ;  /* 0x0000001612147299 */ /* 0x000fe2000800120a */
[----:B------:R-:W-:Y:S01]  /*a4b0*/  ULDC UR15, c[0x0][0x144] ;  /* 0x00005100000f7ab9 */ /* 0x000fe20000000800 */
[----:B------:R-:W-:Y:S01]  /*a4c0*/  ULDC UR8, c[0x0][0x600] ;  /* 0x0001800000087ab9 */ /* 0x000fe20000000800 */
[----:B------:R-:W-:-:S02]  /*a4d0*/  UIADD3 UR21, -UR16, URZ, URZ ;  /* 0x0000003f10157290 */ /* 0x000fc4000fffe13f */
[----:B------:R-:W-:Y:S02]  /*a4e0*/  USHF.R.U32.HI UR17, URZ, UR22, UR10 ;  /* 0x000000163f117299 */ /* 0x000fe4000801160a */
[----:B------:R-:W-:Y:S02]  /*a4f0*/  UIADD3 UR9, UR8, -0x1, URZ ;  /* 0xffffffff08097890 */ /* 0x000fe4000fffe03f */
[----:B------:R-:W-:Y:S01]  /*a500*/  UIMAD UR22, UR15, UR14, UR7 ;  /* 0x0000000e0f1672a4 */ /* 0x000fe2000f8e0207 */
[----:B------:R-:W-:Y:S01]  /*a510*/  ULDC UR26, c[0x0][0x148] ;  /* 0x00005200001a7ab9 */ /* 0x000fe20000000800 */
[----:B------:R-:W-:Y:S01]  /*a520*/  ULDC UR24, c[0x0][0x648] ;  /* 0x0001920000187ab9 */ /* 0x000fe20000000800 */
[----:B------:R-:W-:Y:S01]  /*a530*/  ULDC UR25, c[0x0][0x638] ;  /* 0x00018e0000197ab9 */ /* 0x000fe20000000800 */
        /* <DEDUP_REMOVED lines=12> */
.L_x_292:
[----:B------:R-:W-:Y:S01]  /*a600*/  UISETP.NE.AND UP0, UPT, UR39, URZ, UPT ;  /* 0x0000003f2700728c */ /* 0x000fe2000bf05270 */
[----:B------:R-:W-:Y:S01]  /*a610*/  IMAD.MOV.U32 R0, RZ, RZ, 0x1 ;  /* 0x00000001ff007424 */ /* 0x000fe200078e00ff */
[----:B------:R-:W-:Y:S01]  /*a620*/  USHF.R.U64 UR4, UR16, UR24, UR17 ;  /* 0x0000001810047299 */ /* 0x000fe20008001211 */
[----:B------:R-:W-:Y:S01]  /*a630*/  IMAD.U32 R19, RZ, RZ, UR6 ;  /* 0x00000006ff137e24 */ /* 0x000fe2000f8e00ff */
[----:B------:R-:W-:Y:S02]  /*a640*/  ULOP3.LUT UR18, UR18, UR23, URZ, 0xc0, !UPT ;  /* 0x0000001712127292 */ /* 0x000fe4000f8ec03f */
[----:B------:R-:W-:Y:S02]  /*a650*/  UIADD3 UR5, -UR4, URZ, URZ ;  /* 0x0000003f04057290 */ /* 0x000fe4000fffe13f */
[----:B------:R-:W-:Y:S02]  /*a660*/  ULOP3.LUT UR9, UR12, UR9, URZ, 0xc0, !UPT ;  /* 0x000000090c097292 */ /* 0x000fe4000f8ec03f */
[----:B------:R-:W-:-:S02]  /*a670*/  UIMAD UR4, UR13, UR4, UR18 ;  /* 0x000000040d0472a4 */ /* 0x000fc4000f8e0212 */
[----:B------:R-:W-:Y:S02]  /*a680*/  @UP0 UIMAD UR22, UR26, UR21, UR19 ;  /* 0x000000151a1602a4 */ /* 0x000fe4000f8e0213 */
[----:B------:R-:W-:Y:S01]  /*a690*/  UIMAD UR5, UR5, UR25, UR20 ;  /* 0x00000019050572a4 */ /* 0x000fe2000f8e0214 */
[----:B------:R-:W-:Y:S02]  /*a6a0*/  ULDC UR7, c[0x0][0x610] ;  /* 0x0001840000077ab9 */ /* 0x000fe40000000800 */
[----:B------:R-:W-:Y:S02]  /*a6b0*/  UIMAD UR4, UR4, UR7, UR22 ;  /* 0x00000007040472a4 */ /* 0x000fe4000f8e0216 */
[----:B------:R-:W-:-:S04]  /*a6c0*/  UIMAD UR5, UR5, UR8, UR9 ;  /* 0x00000008050572a4 */ /* 0x000fc8000f8e0209 */
[----:B------:R-:W-:Y:S02]  /*a6d0*/  USEL UR7, UR5, UR4, !UP0 ;  /* 0x0000000405077287 */ /* 0x000fe4000c000000 */
[----:B------:R-:W-:-:S04]  /*a6e0*/  USEL UR4, UR4, UR5, !UP0 ;  /* 0x0000000504047287 */ /* 0x000fc8000c000000 */
[----:B------:R-:W-:Y:S02]  /*a6f0*/  IMAD.U32 R2, RZ, RZ, UR7 ;  /* 0x00000007ff027e24 */ /* 0x000fe4000f8e00ff */
[----:B------:R-:W-:-:S07]  /*a700*/  IMAD.U32 R18, RZ, RZ, UR4 ;  /* 0x00000004ff127e24 */ /* 0x000fce000f8e00ff */
.L_x_290:
[----:B------:R-:W-:Y:S02]  /*a710*/  LOP3.LUT P0, RZ, R0, 0xff, RZ, 0xc0, !PT ;  /* 0x000000ff00ff7812 */ /* 0x000fe4000780c0ff */
[----:B------:R-:W-:-:S11]  /*a720*/  LOP3.LUT R170, R170, 0x1, RZ, 0x3c, !PT ;  /* 0x00000001aaaa7812 */ /* 0x000fd600078e3cff */
[----:B------:R-:W-:Y:S05]  /*a730*/  @P0 BRA `(.L_x_293) ;  /* 0xffffff6c00f80947 */ /* 0x000fea000383ffff */
[----:B------:R-:W-:Y:S05]  /*a740*/  EXIT ;  /* 0x000000000000794d */ /* 0x000fea0003800000 */
.L_x_16:
[----:B------:R-:W-:-:S08]  /*a750*/  ISETP.NE.AND P0, PT, RZ, UR6, PT ;  /* 0x00000006ff007c0c */ /* 0x000fd0000bf05270 */
[----:B-----5:R-:W0:-:S00]  /*a760*/  USETMAXREG.DEALLOC.CTAPOOL 0x28 ;  /* 0x00000028000079c8 */ /* 0x020e0000080e0500 */
[----:B------:R-:W-:Y:S05]  /*a770*/  @P0 EXIT ;  /* 0x000000000000094d */ /* 0x000fea0003800000 */
[----:B0-----:R-:W-:Y:S01]  /*a780*/  LOP3.LUT P0, RZ, R0, 0xff, RZ, 0xc0, !PT ;  /* 0x000000ff00ff7812 */ /* 0x001fe2000780c0ff */
[----:B------:R-:W-:Y:S02]  /*a790*/  IMAD.MOV.U32 R8, RZ, RZ, 0x1 ;  /* 0x00000001ff087424 */ /* 0x000fe400078e00ff */
[----:B------:R-:W-:-:S10]  /*a7a0*/  IMAD.MOV.U32 R0, RZ, RZ, RZ ;  /* 0x000000ffff007224 */ /* 0x000fd400078e00ff */
[----:B------:R-:W-:Y:S05]  /*a7b0*/  @!P0 BRA `(.L_x_294) ;  /* 0x0000000c00348947 */ /* 0x000fea0003800000 */
[----:B------:R-:W0:Y:S01]  /*a7c0*/  S2UR UR8, SR_CgaCtaId ;  /* 0x00000000000879c3 */ /* 0x000e220000008800 */
[----:B------:R-:W-:Y:S01]  /*a7d0*/  LOP3.LUT P0, RZ, R3, 0x1f, RZ, 0xc0, !PT ;  /* 0x0000001f03ff7812 */ /* 0x000fe2000780c0ff */
[----:B------:R-:W-:Y:S01]  /*a7e0*/  ULDC UR5, c[0x0][0x658] ;  /* 0x0001960000057ab9 */ /* 0x000fe20000000800 */
[----:B------:R-:W-:Y:S01]  /*a7f0*/  UMOV UR6, 0xffffffff ;  /* 0xffffffff00067882 */ /* 0x000fe20000000000 */
[----:B------:R-:W-:Y:S01]  /*a800*/  BSSY B0, `(.L_x_294) ;  /* 0x00000c8000007945 */ /* 0x000fe20003800000 */
[----:B------:R-:W-:Y:S01]  /*a810*/  USHF.L.U32 UR6, UR6, UR5, URZ ;  /* 0x0000000506067299 */ /* 0x000fe2000800063f */
[C---:B------:R-:W-:Y:S01]  /*a820*/  ISETP.NE.AND P3, PT, R4.reuse, RZ, PT ;  /* 0x000000ff0400720c */ /* 0x040fe20003f65270 */
[----:B------:R-:W-:Y:S01]  /*a830*/  IMAD.MOV.U32 R10, RZ, RZ, 0x1 ;  /* 0x00000001ff0a7424 */ /* 0x000fe200078e00ff */
[----:B------:R-:W-:Y:S01]  /*a840*/  ISETP.NE.OR P0, PT, R4, RZ, !P0 ;  /* 0x000000ff0400720c */ /* 0x000fe20004705670 */
[----:B------:R-:W-:Y:S01]  /*a850*/  IMAD.MOV.U32 R8, RZ, RZ, 0x1 ;  /* 0x00000001ff087424 */ /* 0x000fe200078e00ff */
[----:B------:R-:W-:Y:S01]  /*a860*/  ULDC UR4, c[0x0][0x600] ;  /* 0x0001800000047ab9 */ /* 0x000fe20000000800 */
[----:B------:R-:W-:Y:S01]  /*a870*/  IMAD.MOV.U32 R0, RZ, RZ, RZ ;  /* 0x000000ffff007224 */ /* 0x000fe200078e00ff */
[----:B------:R-:W-:Y:S01]  /*a880*/  UMOV UR7, 0x1 ;  /* 0x0000000100077882 */ /* 0x000fe20000000000 */
[----:B------:R-:W-:-:S02]  /*a890*/  UIADD3 UR22, UR38, 0x1, URZ ;  /* 0x0000000126167890 */ /* 0x000fc4000fffe03f */
[----:B------:R-:W-:Y:S02]  /*a8a0*/  ULOP3.LUT UR23, UR41, 0x2, URZ, 0xfc, !UPT ;  /* 0x0000000229177892 */ /* 0x000fe4000f8efc3f */
[----:B------:R-:W-:Y:S02]  /*a8b0*/  UIADD3 UR4, UR4, -0x1, URZ ;  /* 0xffffffff04047890 */ /* 0x000fe4000fffe03f */
[----:B------:R-:W-:Y:S02]  /*a8c0*/  USHF.L.U32 UR5, UR7, UR5, URZ ;  /* 0x0000000507057299 */ /* 0x000fe4000800063f */
[----:B------:R-:W-:Y:S01]  /*a8d0*/  ULOP3.LUT UR6, URZ, UR6, URZ, 0x33, !UPT ;  /* 0x000000063f067292 */ /* 0x000fe2000f8e333f */
[----:B------:R-:W-:Y:S01]  /*a8e0*/  ULDC.64 UR20, c[0x0][0x198] ;  /* 0x0000660000147ab9 */ /* 0x000fe20000000a00 */
[----:B0-----:R-:W-:-:S10]  /*a8f0*/  IMAD.U32 R9, RZ, RZ, UR8 ;  /* 0x00000008ff097e24 */ /* 0x001fd4000f8e00ff */
.L_x_306:
[----:B------:R-:W-:-:S03]  /*a900*/  UMOV UR7, 0xffffffff ;  /* 0xffffffff00077882 */ /* 0x000fc60000000000 */
[----:B------:R-:W-:Y:S05]  /*a910*/  BRA.DIV UR7, `(.L_x_295) ;  /* 0x0000000e07f47947 */ /* 0x000fea000b800000 */
[----:B------:R-:W-:-:S13]  /*a920*/  ELECT P6, URZ, PT ;  /* 0x00000000003f782f */ /* 0x000fda00038c0000 */
.L_x_319:
[----:B------:R-:W0:Y:S01]  /*a930*/  LDC R3, c[0x0][0x28c] ;  /* 0x0000a300ff037b82 */ /* 0x000e220000000800 */
[----:B------:R-:W-:Y:S01]  /*a940*/  BSSY B1, `(.L_x_296) ;  /* 0x000003d000017945 */ /* 0x000fe20003800000 */
[----:B0-----:R-:W-:-:S13]  /*a950*/  ISETP.LT.OR P6, PT, R3, 0x1, !P6 ;  /* 0x000000010300780c */ /* 0x001fda00077c1670 */
[----:B------:R-:W-:Y:S05]  /*a960*/  @P6 BRA `(.L_x_297) ;  /* 0x0000000000e86947 */ /* 0x000fea0003800000 */
[----:B------:R-:W-:Y:S02]  /*a970*/  IMAD R9, R18, 0x2, R9 ;  /* 0x0000000212097824 */ /* 0x000fe400078e0209 */
[----:B------:R-:W-:Y:S02]  /*a980*/  IMAD.SHL.U32 R7, R2, 0x100, RZ ;  /* 0x0000010002077824 */ /* 0x000fe400078e00ff */
[----:B------:R-:W-:Y:S02]  /*a990*/  IMAD.MOV.U32 R13, RZ, RZ, RZ ;  /* 0x000000ffff0d7224 */ /* 0x000fe400078e00ff */
[----:B------:R-:W-:Y:S02]  /*a9a0*/  IMAD.U32 R14, RZ, RZ, UR22 ;  /* 0x00000016ff0e7e24 */ /* 0x000fe4000f8e00ff */
[----:B------:R-:W-:Y:S02]  /*a9b0*/  IMAD.MOV.U32 R2, RZ, RZ, R8 ;  /* 0x000000ffff027224 */ /* 0x000fe400078e0008 */
[----:B------:R-:W-:-:S02]  /*a9c0*/  IMAD.MOV.U32 R4, RZ, RZ, R0 ;  /* 0x000000ffff047224 */ /* 0x000fc400078e0000 */
[----:B------:R-:W-:-:S07]  /*a9d0*/  IMAD.SHL.U32 R6, R9, 0x20, RZ ;  /* 0x0000002009067824 */ /* 0x000fce00078e00ff */
.L_x_301:
[----:B------:R-:W0:Y:S01]  /*a9e0*/  S2UR UR7, SR_CgaCtaId ;  /* 0x00000000000779c3 */ /* 0x000e220000008800 */
[----:B------:R-:W-:Y:S02]  /*a9f0*/  MOV R12, 0x400 ;  /* 0x00000400000c7802 */ /* 0x000fe40000000f00 */
[----:B------:R-:W-:-:S05]  /*aa00*/  SHF.L.U32 R3, R2, 0x1f, RZ ;  /* 0x0000001f02037819 */ /* 0x000fca00000006ff */
[----:B------:R-:W1:Y:S01]  /*aa10*/  @!P3 LDC R5, c[0x0][0x500] ;  /* 0x00014000ff05bb82 */ /* 0x000e620000000800 */
[----:B0-----:R-:W-:-:S05]  /*aa20*/  IMAD.U32 R9, RZ, RZ, UR7 ;  /* 0x00000007ff097e24 */ /* 0x001fca000f8e00ff */
[----:B------:R-:W-:-:S05]  /*aa30*/  LEA R11, R9, R12, 0x18 ;  /* 0x0000000c090b7211 */ /* 0x000fca00078ec0ff */
[----:B------:R-:W-:-:S04]  /*aa40*/  IMAD R12, R4, 0x8, R11 ;  /* 0x00000008040c7824 */ /* 0x000fc800078e020b */
[----:B------:R-:W0:Y:S02]  /*aa50*/  SYNCS.PHASECHK.TRANS64.TRYWAIT P1, [R12+URZ+0x20], R3 ;  /* 0x000020030c0075a7 */ /* 0x000e24000802017f */
[----:B01----:R-:W-:Y:S05]  /*aa60*/  @!P1 BRA `(.L_x_298) ;  /* 0x0000000c00c09947 */ /* 0x003fea0003800000 */
.L_x_320:
[----:B------:R-:W-:Y:S01]  /*aa70*/  UPRMT UR7, UR23, 0x9910, URZ ;  /* 0x0000991017077896 */ /* 0x000fe2000800003f */
[----:B------:R1:W-:Y:S03]  /*aa80*/  @!P3 SYNCS.ARRIVE.TRANS64 RZ, [R12+URZ], R5 ;  /* 0x000000050cffb9a7 */ /* 0x0003e6000800003f */
[----:B------:R-:W-:-:S06]  /*aa90*/  UISETP.NE.AND UP0, UPT, UR7, 0x2, UPT ;  /* 0x000000020700788c */ /* 0x000fcc000bf05270 */
[----:B------:R-:W-:-:S13]  /*aaa0*/  PLOP3.LUT P1, PT, PT, PT, UP0, 0x80, 0x0 ;  /* 0x000000000000781c */ /* 0x000fda0003f2f008 */
[----:B-1----:R-:W-:Y:S05]  /*aab0*/  @P1 BRA `(.L_x_299) ;  /* 0x0000000000041947 */ /* 0x002fea0003800000 */
[----:B------:R-:W-:Y:S01]  /*aac0*/  BPT.TRAP 0x1 ;  /* 0x000000040000795c */ /* 0x000fe20000300000 */
.L_x_299:
[----:B------:R-:W-:Y:S05]  /*aad0*/  @P0 BRA `(.L_x_300) ;  /* 0x0000000000040947 */ /* 0x000fea0003800000 */
[----:B------:R-:W-:Y:S01]  /*aae0*/  BPT.TRAP 0x1 ;  /* 0x000000040000795c */ /* 0x000fe20000300000 */
.L_x_300:
[----:B0-----:R-:W-:Y:S01]  /*aaf0*/  IMAD R3, R4, 0x2, R9 ;  /* 0x0000000204037824 */ /* 0x001fe200078e0209 */
[----:B------:R-:W-:Y:S01]  /*ab00*/  R2UR UR9, R12 ;  /* 0x000000000c0972ca */ /* 0x000fe200000e0000 */
[----:B------:R-:W-:Y:S01]  /*ab10*/  VIADD R14, R14, 0xffffffff ;  /* 0xffffffff0e0e7836 */ /* 0x000fe20000000000 */
[----:B------:R-:W-:Y:S01]  /*ab20*/  UIADD3 UR14, UP0, UR20, 0xf0, URZ ;  /* 0x000000f0140e7890 */ /* 0x000fe2000ff1e03f */
[----:B------:R-:W-:Y:S01]  /*ab30*/  IMAD.SHL.U32 R3, R3, 0x800, RZ ;  /* 0x0000080003037824 */ /* 0x000fe200078e00ff */
[----:B------:R-:W-:Y:S01]  /*ab40*/  R2UR UR11, R6 ;  /* 0x00000000060b72ca */ /* 0x000fe200000e0000 */
[----:B------:R-:W-:Y:S01]  /*ab50*/  UIADD3 UR24, UP1, UR20, 0x1f0, URZ ;  /* 0x000001f014187890 */ /* 0x000fe2000ff3e03f */
[----:B------:R-:W-:Y:S01]  /*ab60*/  R2UR UR10, R13 ;  /* 0x000000000d0a72ca */ /* 0x000fe200000e0000 */
[--C-:B------:R-:W-:Y:S01]  /*ab70*/  IMAD R3, R3, 0x2, R11.reuse ;  /* 0x0000000203037824 */ /* 0x100fe200078e020b */
[----:B------:R-:W-:Y:S01]  /*ab80*/  R2UR UR12, R19 ;  /* 0x00000000130c72ca */ /* 0x000fe200000e0000 */
[C---:B------:R-:W-:Y:S01]  /*ab90*/  IMAD R11, R4.reuse, 0x8000, R11 ;  /* 0x00008000040b7824 */ /* 0x040fe200078e020b */
[----:B------:R-:W-:Y:S01]  /*aba0*/  R2UR UR18, R7 ;  /* 0x00000000071272ca */ /* 0x000fe200000e0000 */
[----:B------:R-:W-:Y:S01]  /*abb0*/  UIADD3.X UR15, URZ, UR21, URZ, UP0, !UPT ;  /* 0x000000153f0f7290 */ /* 0x000fe200087fe43f */
[----:B------:R-:W-:Y:S01]  /*abc0*/  R2UR UR7, R3 ;  /* 0x00000000030772ca */ /* 0x000fe200000e0000 */
[----:B------:R-:W-:Y:S01]  /*abd0*/  VIADD R4, R4, 0x1 ;  /* 0x0000000104047836 */ /* 0x000fe20000000000 */
[----:B------:R-:W-:Y:S01]  /*abe0*/  R2UR UR8, R11 ;  /* 0x000000000b0872ca */ /* 0x000fe200000e0000 */
[----:B------:R-:W-:Y:S01]  /*abf0*/  UIADD3.X UR25, URZ, UR21, URZ, UP1, !UPT ;  /* 0x000000153f197290 */ /* 0x000fe20008ffe43f */
[----:B------:R-:W-:Y:S01]  /*ac00*/  ISETP.GT.AND P2, PT, R14, 0x1, PT ;  /* 0x000000010e00780c */ /* 0x000fe20003f44270 */
[----:B------:R-:W-:Y:S01]  /*ac10*/  UMOV UR19, 0x30000 ;  /* 0x0003000000137882 */ /* 0x000fe20000000000 */
[----:B------:R-:W-:Y:S01]  /*ac20*/  UMOV UR16, 0x0 ;  /* 0x0000000000107882 */ /* 0x000fe20000000000 */
[----:B------:R-:W-:Y:S01]  /*ac30*/  UMOV UR17, 0x10000000 ;  /* 0x1000000000117882 */ /* 0x000fe20000000000 */
[----:B------:R-:W-:Y:S01]  /*ac40*/  ISETP.NE.AND P1, PT, R4, 0x4, PT ;  /* 0x000000040400780c */ /* 0x000fe20003f25270 */
[----:B------:R-:W-:-:S03]  /*ac50*/  VIADD R13, R13, 0x40 ;  /* 0x000000400d0d7836 */ /* 0x000fc60000000000 */
[----:B------:R-:W-:Y:S01]  /*ac60*/  SEL R3, RZ, 0x1, P1 ;  /* 0x00000001ff037807 */ /* 0x000fe20000800000 */
[----:B------:R-:W-:Y:S01]  /*ac70*/  UIADD3 UR7, UR7, 0x180, URZ ;  /* 0x0000018007077890 */ /* 0x000fe2000fffe03f */
[----:B------:R-:W-:Y:S01]  /*ac80*/  SEL R4, R4, RZ, P1 ;  /* 0x000000ff04047207 */ /* 0x000fe20000800000 */
[----:B------:R-:W-:Y:S01]  /*ac90*/  UIADD3 UR13, UR8, 0x8180, URZ ;  /* 0x00008180080d7890 */ /* 0x000fe2000fffe03f */
[----:B------:R-:W-:-:S04]  /*aca0*/  LOP3.LUT R2, R2, R3, RZ, 0x3c, !PT ;  /* 0x0000000302027212 */ /* 0x000fc800078e3cff */
[----:B------:R-:W-:Y:S02]  /*acb0*/  UMOV UR8, UR7 ;  /* 0x0000000700087c82 */ /* 0x000fe40008000000 */
[----:B------:R0:W-:Y:S02]  /*acc0*/  UTMALDG.3D.MULTICAST [UR8], [UR14], UR19, desc[UR16] ;  /* 0x000010080e0073b4 */ /* 0x0001e40008011813 */
[----:B0-----:R-:W-:Y:S01]  /*acd0*/  UMOV UR8, UR13 ;  /* 0x0000000d00087c82 */ /* 0x001fe20008000000 */
[----:B------:R-:W-:Y:S02]  /*ace0*/  UMOV UR11, UR18 ;  /* 0x00000012000b7c82 */ /* 0x000fe40008000000 */
[----:B------:R0:W-:Y:S02]  /*acf0*/  UTMALDG.3D [UR8], [UR24], desc[UR16] ;  /* 0x00001008180075b4 */ /* 0x0001e40008011000 */
[----:B0-----:R-:W-:Y:S05]  /*ad00*/  @P2 BRA `(.L_x_301) ;  /* 0xfffffffc00342947 */ /* 0x001fea000383ffff */
.L_x_297:
[----:B------:R-:W-:Y:S05]  /*ad10*/  BSYNC B1 ;  /* 0x0000000000017941 */ /* 0x000fea0003800000 */
.L_x_296:
[----:B------:R-:W-:Y:S01]  /*ad20*/  LOP3.LUT P4, RZ, R10, 0xff, RZ, 0xc0, !PT ;  /* 0x000000ff0aff7812 */ /* 0x000fe2000788c0ff */
[----:B------:R-:W-:Y:S01]  /*ad30*/  VIADD R0, R0, UR38 ;  /* 0x0000002600007c36 */ /* 0x000fe20008000000 */
[----:B------:R-:W-:Y:S01]  /*ad40*/  ULDC.64 UR8, c[0x0][0x650] ;  /* 0x0001940000087ab9 */ /* 0x000fe20000000a00 */
[----:B------:R-:W-:Y:S01]  /*ad50*/  IMAD.U32 R3, RZ, RZ, UR38 ;  /* 0x00000026ff037e24 */ /* 0x000fe2000f8e00ff */
[----:B------:R-:W-:Y:S01]  /*ad60*/  BSSY B1, `(.L_x_302) ;  /* 0x000006f000017945 */ /* 0x000fe20003800000 */
[----:B------:R-:W-:Y:S01]  /*ad70*/  IMAD.MOV.U32 R18, RZ, RZ, -0x1 ;  /* 0xffffffffff127424 */ /* 0x000fe200078e00ff */
[----:B------:R-:W-:Y:S01]  /*ad80*/  SHF.R.U32.HI R2, RZ, 0x2, R0 ;  /* 0x00000002ff027819 */ /* 0x000fe20000011600 */
[----:B------:R-:W-:Y:S01]  /*ad90*/  IMAD.MOV.U32 R19, RZ, RZ, -0x1 ;  /* 0xffffffffff137424 */ /* 0x000fe200078e00ff */
[----:B------:R-:W-:Y:S02]  /*ada0*/  ISETP.GT.U32.AND P1, PT, R0, 0x3, PT ;  /* 0x000000030000780c */ /* 0x000fe40003f24070 */
[----:B------:R-:W-:-:S02]  /*adb0*/  LOP3.LUT R2, R2, 0x1, RZ, 0xc0, !PT ;  /* 0x0000000102027812 */ /* 0x000fc400078ec0ff */
[C---:B------:R-:W-:Y:S01]  /*adc0*/  ISETP.LT.U32.AND P1, PT, R3.reuse, 0x4, P1 ;  /* 0x000000040300780c */ /* 0x040fe20000f21070 */
[----:B------:R-:W0:Y:S01]  /*add0*/  @P4 S2R R9, SR_CgaCtaId ;  /* 0x0000000000094919 */ /* 0x000e220000008800 */
[----:B------:R-:W-:Y:S02]  /*ade0*/  @P4 MOV R4, 0x400 ;  /* 0x0000040000044802 */ /* 0x000fe40000000f00 */
[----:B------:R-:W-:Y:S02]  /*adf0*/  ISETP.NE.U32.AND P2, PT, R2, 0x1, PT ;  /* 0x000000010200780c */ /* 0x000fe40003f45070 */
[----:B------:R-:W-:Y:S02]  /*ae00*/  LOP3.LUT R0, R0, 0x3, RZ, 0xc0, !PT ;  /* 0x0000000300007812 */ /* 0x000fe400078ec0ff */
[----:B------:R-:W-:Y:S02]  /*ae10*/  ISETP.GT.U32.AND P2, PT, R3, 0x3, !P2 ;  /* 0x000000030300780c */ /* 0x000fe40005744070 */
[----:B------:R-:W-:-:S02]  /*ae20*/  SEL R3, RZ, 0x1, !P1 ;  /* 0x00000001ff037807 */ /* 0x000fc40004800000 */
[----:B------:R-:W-:Y:S02]  /*ae30*/  SEL R2, RZ, 0x1, !P2 ;  /* 0x00000001ff027807 */ /* 0x000fe40005000000 */
[----:B------:R-:W-:Y:S02]  /*ae40*/  PRMT R10, RZ, 0x7610, R10 ;  /* 0x00007610ff0a7816 */ /* 0x000fe4000000000a */
[--C-:B------:R-:W-:Y:S01]  /*ae50*/  LOP3.LUT R8, R2, R8, R3.reuse, 0x96, !PT ;  /* 0x0000000802087212 */ /* 0x100fe200078e9603 */
[----:B------:R-:W-:Y:S01]  /*ae60*/  IMAD.MOV.U32 R2, RZ, RZ, -0x1 ;  /* 0xffffffffff027424 */ /* 0x000fe200078e00ff */
[----:B------:R-:W-:Y:S02]  /*ae70*/  PRMT R3, RZ, 0x7610, R3 ;  /* 0x00007610ff037816 */ /* 0x000fe40000000003 */
[----:B0-----:R-:W-:-:S04]  /*ae80*/  @P4 LEA R4, R9, R4, 0x18 ;  /* 0x0000000409044211 */ /* 0x001fc800078ec0ff */
[----:B------:R0:W-:Y:S01]  /*ae90*/  @P4 SYNCS.ARRIVE.TRANS64.A1T0 RZ, [R4+URZ+0x78], RZ ;  /* 0x000078ff04ff49a7 */ /* 0x0001e2000810003f */
[----:B------:R-:W-:-:S04]  /*aea0*/  IADD3 R16, P4, R16, UR36, RZ ;  /* 0x0000002410107c10 */ /* 0x000fc8000ff9e0ff */
[----:B------:R-:W-:Y:S02]  /*aeb0*/  IADD3.X R17, R17, UR40, RZ, P4, !PT ;  /* 0x0000002811117c10 */ /* 0x000fe4000a7fe4ff */
[----:B------:R-:W-:-:S04]  /*aec0*/  ISETP.GE.U32.AND P4, PT, R16, UR8, PT ;  /* 0x0000000810007c0c */ /* 0x000fc8000bf86070 */
[----:B------:R-:W-:-:S13]  /*aed0*/  ISETP.GE.U32.AND.EX P1, PT, R17, UR9, PT, P4 ;  /* 0x0000000911007c0c */ /* 0x000fda000bf26140 */
[----:B0-----:R-:W-:Y:S05]  /*aee0*/  @P1 BRA `(.L_x_303) ;  /* 0x0000000400581947 */ /* 0x001fea0003800000 */
[----:B------:R-:W0:Y:S01]  /*aef0*/  S2UR UR7, SR_CTAID.X ;  /* 0x00000000000779c3 */ /* 0x000e220000002500 */
[----:B------:R-:W-:Y:S01]  /*af00*/  ULDC.64 UR8, c[0x0][0x628] ;  /* 0x00018a0000087ab9 */ /* 0x000fe20000000a00 */
[----:B------:R-:W-:Y:S01]  /*af10*/  ULDC UR10, c[0x0][0x150] ;  /* 0x00005400000a7ab9 */ /* 0x000fe20000000800 */
[----:B------:R-:W-:Y:S01]  /*af20*/  ISETP.NE.U32.AND P1, PT, RZ, UR8, PT ;  /* 0x00000008ff007c0c */ /* 0x000fe2000bf25070 */
[----:B------:R-:W-:Y:S01]  /*af30*/  ULDC UR11, c[0x0][0x630] ;  /* 0x00018c00000b7ab9 */ /* 0x000fe20000000800 */
[----:B------:R-:W-:Y:S01]  /*af40*/  ULDC UR13, c[0x0][0x154] ;  /* 0x00005500000d7ab9 */ /* 0x000fe20000000800 */
[----:B------:R-:W-:Y:S01]  /*af50*/  IMAD.MOV.U32 R2, RZ, RZ, R16 ;  /* 0x000000ffff027224 */ /* 0x000fe200078e0010 */
[----:B------:R-:W-:Y:S01]  /*af60*/  ISETP.NE.AND.EX P1, PT, RZ, UR9, PT, P1 ;  /* 0x00000009ff007c0c */ /* 0x000fe2000bf25310 */
[----:B------:R-:W1:Y:S01]  /*af70*/  S2UR UR12, SR_CTAID.Y ;  /* 0x00000000000c79c3 */ /* 0x000e620000002600 */
[----:B0-----:R-:W-:-:S05]  /*af80*/  I2FP.F32.U32 R3, UR7 ;  /* 0x0000000700037c45 */ /* 0x001fca0008201000 */
[----:B------:R-:W-:Y:S01]  /*af90*/  FMUL R12, R3, UR10 ;  /* 0x0000000a030c7c20 */ /* 0x000fe20008400000 */
[----:B------:R-:W-:-:S05]  /*afa0*/  IMAD.MOV.U32 R3, RZ, RZ, R17 ;  /* 0x000000ffff037224 */ /* 0x000fca00078e0011 */
[----:B------:R-:W-:Y:S05]  /*afb0*/  @!P1 BRA `(.L_x_304) ;  /* 0x0000000000289947 */ /* 0x000fea0003800000 */
[----:B------:R-:W-:Y:S02]  /*afc0*/  ULDC UR10, c[0x0][0x634] ;  /* 0x00018d00000a7ab9 */ /* 0x000fe40000000800 */
[----:B------:R-:W-:-:S05]  /*afd0*/  IADD3 R7, P1, R16, UR10, RZ ;  /* 0x0000000a10077c10 */ /* 0x000fca000ff3e0ff */
[----:B------:R-:W-:-:S04]  /*afe0*/  IMAD.X R11, RZ, RZ, R17, P1 ;  /* 0x000000ffff0b7224 */ /* 0x000fc800008e0611 */
[----:B------:R-:W-:-:S04]  /*aff0*/  IMAD.WIDE.U32 R4, R11, UR8, RZ ;  /* 0x000000080b047c25 */ /* 0x000fc8000f8e00ff */
[----:B------:R-:W-:-:S04]  /*b000*/  IMAD.WIDE.U32 R4, P1, R7, UR9, R4 ;  /* 0x0000000907047c25 */ /* 0x000fc8000f820004 */
[----:B------:R-:W-:-:S04]  /*b010*/  IMAD.WIDE.U32 R6, R7, UR8, RZ ;  /* 0x0000000807067c25 */ /* 0x000fc8000f8e00ff */
[----:B------:R-:W-:Y:S01]  /*b020*/  IMAD.X R3, RZ, RZ, RZ, P1 ;  /* 0x000000ffff037224 */ /* 0x000fe200008e06ff */
[----:B------:R-:W-:Y:S01]  /*b030*/  IADD3 RZ, P1, R7, R4, RZ ;  /* 0x0000000407ff7210 */ /* 0x000fe20007f3e0ff */
[----:B------:R-:W-:-:S04]  /*b040*/  IMAD.MOV.U32 R2, RZ, RZ, R5 ;  /* 0x000000ffff027224 */ /* 0x000fc800078e0005 */
[----:B------:R-:W-:-:S08]  /*b050*/  IMAD.WIDE.U32.X R2, R11, UR9, R2, P1 ;  /* 0x000000090b027c25 */ /* 0x000fd000088e0402 */
.L_x_304:
[--C-:B------:R-:W-:Y:S01]  /*b060*/  SHF.R.U64 R19, R2, UR11, R3.reuse ;  /* 0x0000000b02137c19 */ /* 0x100fe20008001203 */
[----:B------:R-:W0:Y:S01]  /*b070*/  F2I.U32.TRUNC.NTZ R12, R12 ;  /* 0x0000000c000c7305 */ /* 0x000e22000020f000 */
[----:B------:R-:W-:Y:S01]  /*b080*/  SHF.R.U32.HI R2, RZ, UR11, R3 ;  /* 0x0000000bff027c19 */ /* 0x000fe20008011603 */
[----:B------:R-:W-:Y:S01]  /*b090*/  ULDC.64 UR8, c[0x0][0x620] ;  /* 0x0001880000087ab9 */ /* 0x000fe20000000a00 */
[----:B------:R-:W-:Y:S01]  /*b0a0*/  IADD3 R5, P1, RZ, -R19, RZ ;  /* 0x80000013ff057210 */ /* 0x000fe20007f3e0ff */
[----:B------:R-:W-:Y:S01]  /*b0b0*/  ULDC.64 UR14, c[0x0][0x640] ;  /* 0x00019000000e7ab9 */ /* 0x000fe20000000a00 */
[----:B-1----:R-:W-:Y:S01]  /*b0c0*/  I2FP.F32.U32 R4, UR12 ;  /* 0x0000000c00047c45 */ /* 0x002fe20008201000 */
[----:B------:R-:W1:Y:S01]  /*b0d0*/  LDC R11, c[0x0][0x610] ;  /* 0x00018400ff0b7b82 */ /* 0x000e620000000800 */
[----:B------:R-:W-:Y:S01]  /*b0e0*/  ULDC UR11, c[0x0][0x658] ;  /* 0x00019600000b7ab9 */ /* 0x000fe20000000800 */
[----:B------:R-:W-:Y:S01]  /*b0f0*/  IMAD.X R2, RZ, RZ, ~R2, P1 ;  /* 0x000000ffff027224 */ /* 0x000fe200008e0e02 */
[----:B------:R-:W-:Y:S01]  /*b100*/  ISETP.NE.U32.AND P1, PT, RZ, UR14, PT ;  /* 0x0000000eff007c0c */ /* 0x000fe2000bf25070 */
[----:B------:R-:W-:Y:S01]  /*b110*/  FMUL R6, R4, UR13 ;  /* 0x0000000d04067c20 */ /* 0x000fe20008400000 */
[----:B------:R-:W-:Y:S01]  /*b120*/  ULDC UR13, c[0x0][0x648] ;  /* 0x00019200000d7ab9 */ /* 0x000fe20000000800 */
[----:B------:R-:W-:Y:S01]  /*b130*/  IMAD R4, R2, UR8, RZ ;  /* 0x0000000802047c24 */ /* 0x000fe2000f8e02ff */
[----:B------:R-:W-:Y:S01]  /*b140*/  ISETP.NE.AND.EX P1, PT, RZ, UR15, PT, P1 ;  /* 0x0000000fff007c0c */ /* 0x000fe2000bf25310 */
[C---:B------:R-:W-:Y:S01]  /*b150*/  IMAD.WIDE.U32 R2, R5.reuse, UR8, R16 ;  /* 0x0000000805027c25 */ /* 0x040fe2000f8e0010 */
[----:B0-----:R-:W-:Y:S01]  /*b160*/  R2UR UR8, R12 ;  /* 0x000000000c0872ca */ /* 0x001fe200000e0000 */
[----:B------:R-:W0:Y:S02]  /*b170*/  F2I.U32.TRUNC.NTZ R6, R6 ;  /* 0x0000000600067305 */ /* 0x000e24000020f000 */
[----:B------:R-:W-:Y:S01]  /*b180*/  IMAD R5, R5, UR9, R4 ;  /* 0x0000000905057c24 */ /* 0x000fe2000f8e0204 */
[----:B------:R-:W-:-:S03]  /*b190*/  ULDC UR9, c[0x0][0x618] ;  /* 0x0001860000097ab9 */ /* 0x000fc60000000800 */
[----:B------:R-:W-:-:S05]  /*b1a0*/  IMAD.IADD R3, R3, 0x1, R5 ;  /* 0x0000000103037824 */ /* 0x000fca00078e0205 */
[--C-:B------:R-:W-:Y:S02]  /*b1b0*/  SHF.R.U64 R12, R2, UR9, R3.reuse ;  /* 0x00000009020c7c19 */ /* 0x100fe40008001203 */
[----:B------:R-:W-:Y:S01]  /*b1c0*/  SHF.R.U32.HI R3, RZ, UR9, R3 ;  /* 0x00000009ff037c19 */ /* 0x000fe20008011603 */
[----:B------:R-:W-:Y:S01]  /*b1d0*/  ULDC UR9, c[0x0][0x608] ;  /* 0x0001820000097ab9 */ /* 0x000fe20000000800 */
[----:B0-----:R-:W-:Y:S02]  /*b1e0*/  R2UR UR10, R6 ;  /* 0x00000000060a72ca */ /* 0x001fe400000e0000 */
[--C-:B------:R-:W-:Y:S02]  /*b1f0*/  SHF.R.U64 R14, R12, UR9, R3.reuse ;  /* 0x000000090c0e7c19 */ /* 0x100fe40008001203 */
[----:B------:R-:W-:Y:S01]  /*b200*/  SHF.R.U32.HI R3, RZ, UR9, R3 ;  /* 0x00000009ff037c19 */ /* 0x000fe20008011603 */
[----:B------:R-:W-:-:S03]  /*b210*/  UIADD3 UR9, -UR8, URZ, URZ ;  /* 0x0000003f08097290 */ /* 0x000fc6000fffe13f */
[--C-:B------:R-:W-:Y:S01]  /*b220*/  SHF.R.U64 R18, R14, UR11, R3.reuse ;  /* 0x0000000b0e127c19 */ /* 0x100fe20008001203 */
[----:B------:R-:W-:Y:S01]  /*b230*/  ULDC UR8, c[0x0][0x144] ;  /* 0x0000510000087ab9 */ /* 0x000fe20000000800 */
[----:B------:R-:W-:-:S03]  /*b240*/  SHF.R.U32.HI R3, RZ, UR11, R3 ;  /* 0x0000000bff037c19 */ /* 0x000fc60008011603 */
[----:B------:R-:W-:Y:S01]  /*b250*/  IMAD.MOV.U32 R2, RZ, RZ, R18 ;  /* 0x000000ffff027224 */ /* 0x000fe200078e0012 */
[----:B------:R-:W-:Y:S06]  /*b260*/  @!P1 BRA `(.L_x_305) ;  /* 0x0000000000289947 */ /* 0x000fec0003800000 */
        /* <DEDUP_REMOVED lines=10> */
.L_x_305:
[----:B------:R-:W-:Y:S01]  /*b310*/  UISETP.NE.AND UP0, UPT, UR39, URZ, UPT ;  /* 0x0000003f2700728c */ /* 0x000fe2000bf05270 */
[----:B------:R-:W-:Y:S01]  /*b320*/  SHF.R.U64 R3, R2, UR13, R3 ;  /* 0x0000000d02037c19 */ /* 0x000fe20008001203 */
[----:B------:R-:W-:Y:S01]  /*b330*/  UIADD3 UR10, -UR10, URZ, URZ ;  /* 0x0000003f0a0a7290 */ /* 0x000fe2000fffe13f */
[----:B------:R-:W-:Y:S01]  /*b340*/  LOP3.LUT R2, R14, UR6, RZ, 0xc0, !PT ;  /* 0x000000060e027c12 */ /* 0x000fe2000f8ec0ff */
[----:B------:R-:W-:Y:S02]  /*b350*/  UIMAD UR7, UR8, UR9, UR7 ;  /* 0x00000009080772a4 */ /* 0x000fe4000f8e0207 */
[----:B------:R-:W-:Y:S01]  /*b360*/  IMAD.MOV R5, RZ, RZ, -R3 ;  /* 0x000000ffff057224 */ /* 0x000fe200078e0a03 */
[----:B------:R-:W-:Y:S01]  /*b370*/  ULDC UR8, c[0x0][0x148] ;  /* 0x0000520000087ab9 */ /* 0x000fe20000000800 */
[----:B------:R-:W-:Y:S01]  /*b380*/  IMAD R4, R3, UR5, R2 ;  /* 0x0000000503047c24 */ /* 0x000fe2000f8e0202 */
[----:B------:R-:W-:Y:S02]  /*b390*/  LOP3.LUT R3, R12, UR4, RZ, 0xc0, !PT ;  /* 0x000000040c037c12 */ /* 0x000fe4000f8ec0ff */
[----:B------:R-:W-:Y:S01]  /*b3a0*/  @UP0 UIMAD UR7, UR8, UR10, UR12 ;  /* 0x0000000a080702a4 */ /* 0x000fe2000f8e020c */
[----:B------:R-:W-:-:S02]  /*b3b0*/  PLOP3.LUT P1, PT, PT, PT, UP0, 0x80, 0x0 ;  /* 0x000000000000781c */ /* 0x000fc40003f2f008 */
[----:B------:R-:W-:Y:S02]  /*b3c0*/  ULDC UR8, c[0x0][0x638] ;  /* 0x00018e0000087ab9 */ /* 0x000fe40000000800 */
[----:B------:R-:W-:Y:S02]  /*b3d0*/  IMAD R2, R5, UR8, R18 ;  /* 0x0000000805027c24 */ /* 0x000fe4000f8e0212 */
[----:B-1----:R-:W-:Y:S01]  /*b3e0*/  IMAD R11, R4, R11, UR7 ;  /* 0x00000007040b7e24 */ /* 0x002fe2000f8e020b */
[----:B------:R-:W-:Y:S01]  /*b3f0*/  ULDC UR7, c[0x0][0x600] ;  /* 0x0001800000077ab9 */ /* 0x000fe20000000800 */
[----:B------:R-:W-:Y:S02]  /*b400*/  IMAD.MOV.U32 R4, RZ, RZ, 0x1 ;  /* 0x00000001ff047424 */ /* 0x000fe400078e00ff */
[----:B------:R-:W-:-:S03]  /*b410*/  IMAD R18, R2, UR7, R3 ;  /* 0x0000000702127c24 */ /* 0x000fc6000f8e0203 */
[----:B------:R-:W-:Y:S02]  /*b420*/  PRMT R3, R4, 0x7610, R3 ;  /* 0x0000761004037816 */ /* 0x000fe40000000003 */
[----:B------:R-:W-:Y:S02]  /*b430*/  SEL R2, R18, R11, !P1 ;  /* 0x0000000b12027207 */ /* 0x000fe40004800000 */
[----:B------:R-:W-:-:S07]  /*b440*/  SEL R18, R11, R18, !P1 ;  /* 0x000000120b127207 */ /* 0x000fce0004800000 */
.L_x_303:
[----:B------:R-:W-:Y:S05]  /*b450*/  BSYNC B1 ;  /* 0x0000000000017941 */ /* 0x000fea0003800000 */
.L_x_302:
[----:B------:R-:W-:-:S13]  /*b460*/  LOP3.LUT P1, RZ, R3, 0xff, RZ, 0xc0, !PT ;  /* 0x000000ff03ff7812 */ /* 0x000fda000782c0ff */
[----:B------:R-:W-:Y:S05]  /*b470*/  @P1 BRA `(.L_x_306) ;  /* 0xfffffff400201947 */ /* 0x000fea000383ffff */
[----:B------:R-:W-:Y:S05]  /*b480*/  BSYNC B0 ;  /* 0x0000000000007941 */ /* 0x000fea0003800000 */
.L_x_294:
[----:B------:R-:W-:-:S03]  /*b490*/  UMOV UR7, 0xffffffff ;  /* 0xffffffff00077882 */ /* 0x000fc60000000000 */
[----:B------:R-:W-:Y:S05]  /*b4a0*/  BRA.DIV UR7, `(.L_x_307) ;  /* 0x0000000607447947 */ /* 0x000fea000b800000 */
[----:B------:R-:W-:-:S13]  /*b4b0*/  ELECT P6, URZ, PT ;  /* 0x00000000003f782f */ /* 0x000fda00038c0000 */
.L_x_323:
[----:B------:R-:W-:Y:S04]  /*b4c0*/  BSSY B0, `(.L_x_308) ;  /* 0x000002c000007945 */ /* 0x000fe80003800000 */
[----:B------:R-:W-:Y:S05]  /*b4d0*/  @!P6 BRA `(.L_x_309) ;  /* 0x0000000000a8e947 */ /* 0x000fea0003800000 */
[----:B------:R-:W-:-:S04]  /*b4e0*/  ULOP3.LUT UR7, UR41, 0x2, URZ, 0xfc, !UPT ;  /* 0x0000000229077892 */ /* 0x000fc8000f8efc3f */
[----:B------:R-:W-:-:S06]  /*b4f0*/  UISETP.NE.AND UP0, UPT, UR7, 0x3, UPT ;  /* 0x000000030700788c */ /* 0x000fcc000bf05270 */
[----:B------:R-:W-:-:S13]  /*b500*/  PLOP3.LUT P0, PT, PT, PT, UP0, 0x80, 0x0 ;  /* 0x000000000000781c */ /* 0x000fda0003f0f008 */
[----:B------:R-:W-:Y:S05]  /*b510*/  @!P0 BRA `(.L_x_310) ;  /* 0x0000000000048947 */ /* 0x000fea0003800000 */
[----:B------:R-:W-:Y:S01]  /*b520*/  BPT.TRAP 0x1 ;  /* 0x000000040000795c */ /* 0x000fe20000300000 */
.L_x_310:
[----:B------:R-:W0:Y:S01]  /*b530*/  S2R R3, SR_CgaCtaId ;  /* 0x0000000000037919 */ /* 0x000e220000008800 */
[----:B------:R-:W-:-:S04]  /*b540*/  MOV R2, 0x400 ;  /* 0x0000040000027802 */ /* 0x000fc80000000f00 */
[----:B0-----:R-:W-:Y:S02]  /*b550*/  LEA R3, R3, R2, 0x18 ;  /* 0x0000000203037211 */ /* 0x001fe400078ec0ff */
[----:B------:R-:W-:-:S03]  /*b560*/  SHF.L.U32 R2, R8, 0x1f, RZ ;  /* 0x0000001f08027819 */ /* 0x000fc600000006ff */
[----:B------:R-:W-:-:S04]  /*b570*/  VIADD R3, R3, 0x20 ;  /* 0x0000002003037836 */ /* 0x000fc80000000000 */
[C---:B------:R-:W-:Y:S02]  /*b580*/  IMAD R7, R0.reuse, 0x8, R3 ;  /* 0x0000000800077824 */ /* 0x040fe400078e0203 */
[----:B------:R-:W-:Y:S02]  /*b590*/  VIADD R0, R0, 0x1 ;  /* 0x0000000100007836 */ /* 0x000fe40000000000 */
[----:B------:R-:W0:Y:S03]  /*b5a0*/  SYNCS.PHASECHK.TRANS64.TRYWAIT P0, [R7+URZ], R2 ;  /* 0x00000002070075a7 */ /* 0x000e26000800017f */
[----:B------:R-:W-:-:S04]  /*b5b0*/  ISETP.NE.AND P1, PT, R0, 0x4, PT ;  /* 0x000000040000780c */ /* 0x000fc80003f25270 */
[----:B------:R-:W-:Y:S02]  /*b5c0*/  SEL R5, RZ, 0x1, P1 ;  /* 0x00000001ff057807 */ /* 0x000fe40000800000 */
[----:B------:R-:W-:Y:S02]  /*b5d0*/  SEL R0, R0, RZ, P1 ;  /* 0x000000ff00007207 */ /* 0x000fe40000800000 */
[----:B------:R-:W-:-:S03]  /*b5e0*/  LOP3.LUT R5, R8, R5, RZ, 0x3c, !PT ;  /* 0x0000000508057212 */ /* 0x000fc600078e3cff */
[----:B------:R-:W-:Y:S01]  /*b5f0*/  IMAD R9, R0, 0x8, R3 ;  /* 0x0000000800097824 */ /* 0x000fe200078e0203 */
[----:B------:R-:W-:Y:S01]  /*b600*/  SHF.L.U32 R4, R5, 0x1f, RZ ;  /* 0x0000001f05047819 */ /* 0x000fe200000006ff */
[----:B0-----:R-:W-:Y:S06]  /*b610*/  @!P0 BRA `(.L_x_311) ;  /* 0x0000000400088947 */ /* 0x001fec0003800000 */
.L_x_324:
[----:B------:R-:W1:Y:S01]  /*b620*/  SYNCS.PHASECHK.TRANS64.TRYWAIT P0, [R9+URZ], R4 ;  /* 0x00000004090075a7 */ /* 0x000e62000800017f */
[----:B------:R-:W-:-:S05]  /*b630*/  VIADD R0, R0, 0x1 ;  /* 0x0000000100007836 */ /* 0x000fca0000000000 */
[----:B------:R-:W-:-:S04]  /*b640*/  ISETP.NE.AND P1, PT, R0, 0x4, PT ;  /* 0x000000040000780c */ /* 0x000fc80003f25270 */
[----:B0-----:R-:W-:Y:S02]  /*b650*/  SEL R2, RZ, 0x1, P1 ;  /* 0x00000001ff027807 */ /* 0x001fe40000800000 */
[----:B------:R-:W-:Y:S02]  /*b660*/  SEL R0, R0, RZ, P1 ;  /* 0x000000ff00007207 */ /* 0x000fe40000800000 */
[----:B------:R-:W-:-:S03]  /*b670*/  LOP3.LUT R7, R5, R2, RZ, 0x3c, !PT ;  /* 0x0000000205077212 */ /* 0x000fc600078e3cff */
[----:B------:R-:W-:Y:S01]  /*b680*/  IMAD R6, R0, 0x8, R3 ;  /* 0x0000000800067824 */ /* 0x000fe200078e0203 */
[----:B------:R-:W-:Y:S01]  /*b690*/  SHF.L.U32 R5, R7, 0x1f, RZ ;  /* 0x0000001f07057819 */ /* 0x000fe200000006ff */
[----:B-1----:R-:W-:Y:S06]  /*b6a0*/  @!P0 BRA `(.L_x_312) ;  /* 0x0000000000f88947 */ /* 0x002fec0003800000 */
.L_x_325:
[----:B------:R-:W1:Y:S01]  /*b6b0*/  SYNCS.PHASECHK.TRANS64.TRYWAIT P0, [R6+URZ], R5 ;  /* 0x00000005060075a7 */ /* 0x000e62000800017f */
[----:B------:R-:W-:-:S05]  /*b6c0*/  VIADD R0, R0, 0x1 ;  /* 0x0000000100007836 */ /* 0x000fca0000000000 */
[----:B------:R-:W-:-:S04]  /*b6d0*/  ISETP.NE.AND P1, PT, R0, 0x4, PT ;  /* 0x000000040000780c */ /* 0x000fc80003f25270 */
[----:B------:R-:W-:Y:S02]  /*b6e0*/  SEL R2, RZ, 0x1, P1 ;  /* 0x00000001ff027807 */ /* 0x000fe40000800000 */
[----:B------:R-:W-:Y:S02]  /*b6f0*/  SEL R0, R0, RZ, P1 ;  /* 0x000000ff00007207 */ /* 0x000fe40000800000 */
[----:B------:R-:W-:Y:S01]  /*b700*/  LOP3.LUT R2, R7, R2, RZ, 0x3c, !PT ;  /* 0x0000000207027212 */ /* 0x000fe200078e3cff */
[----:B-1----:R-:W-:Y:S06]  /*b710*/  @!P0 BRA `(.L_x_313) ;  /* 0x0000000000f08947 */ /* 0x002fec0003800000 */
.L_x_326:
[----:B------:R-:W-:Y:S01]  /*b720*/  IMAD R3, R0, 0x8, R3 ;  /* 0x0000000800037824 */ /* 0x000fe200078e0203 */
[----:B------:R-:W-:-:S07]  /*b730*/  SHF.L.U32 R0, R2, 0x1f, RZ ;  /* 0x0000001f02007819 */ /* 0x000fce00000006ff */
.L_x_314:
[----:B--2---:R2:W3:Y:S02]  /*b740*/  SYNCS.PHASECHK.TRANS64.TRYWAIT P0, [R3+URZ], R0 ;  /* 0x00000000030075a7 */ /* 0x0044e4000800017f */
[----:B---3--:R-:W-:Y:S05]  /*b750*/  @!P0 NANOSLEEP.SYNCS 0x989680 ;  /* 0x009896800000895d */ /* 0x008fea0003900000 */
[----:B------:R-:W3:Y:S02]  /*b760*/  @!P0 SYNCS.PHASECHK.TRANS64 P0, [R3+URZ], R0 ;  /* 0x00000000030085a7 */ /* 0x000ee4000800007f */
[----:B---3--:R-:W-:Y:S05]  /*b770*/  @!P0 BRA `(.L_x_314) ;  /* 0xfffffffc00f08947 */ /* 0x008fea000383ffff */
.L_x_309:
[----:B------:R-:W-:Y:S05]  /*b780*/  BSYNC B0 ;  /* 0x0000000000007941 */ /* 0x000fea0003800000 */
.L_x_308:
[----:B------:R-:W-:Y:S05]  /*b790*/  EXIT ;  /* 0x000000000000794d */ /* 0x000fea0003800000 */
.L_x_18:
[----:B0-----:R0:W1:Y:S02]  /*b7a0*/  SYNCS.PHASECHK.TRANS64.TRYWAIT P0, [R158+URZ], R3 ;  /* 0x000000039e0075a7 */ /* 0x001064000800017f */
[----:B-1----:R-:W-:Y:S05]  /*b7b0*/  @!P0 NANOSLEEP.SYNCS 0x989680 ;  /* 0x009896800000895d */ /* 0x002fea0003900000 */
[----:B------:R-:W1:Y:S02]  /*b7c0*/  @!P0 SYNCS.PHASECHK.TRANS64 P0, [R158+URZ], R3 ;  /* 0x000000039e0085a7 */ /* 0x000e64000800007f */
[----:B-1----:R-:W-:Y:S05]  /*b7d0*/  @!P0 BRA `(.L_x_18) ;  /* 0xfffffffc00f08947 */ /* 0x002fea000383ffff */
[----:B------:R-:W-:Y:S05]  /*b7e0*/  BRA `(.L_x_315) ;  /* 0xffffff5c00e07947 */ /* 0x000fea000383ffff */
.L_x_23:
[----:B-1----:R1:W2:Y:S02]  /*b7f0*/  SYNCS.PHASECHK.TRANS64.TRYWAIT P1, [R3+URZ], R0 ;  /* 0x00000000030075a7 */ /* 0x0022a4000802017f */
[----:B--2---:R-:W-:Y:S05]  /*b800*/  @!P1 NANOSLEEP.SYNCS 0x989680 ;  /* 0x009896800000995d */ /* 0x004fea0003900000 */
[----:B------:R-:W2:Y:S02]  /*b810*/  @!P1 SYNCS.PHASECHK.TRANS64 P1, [R3+URZ], R0 ;  /* 0x00000000030095a7 */ /* 0x000ea4000802007f */
[----:B--2---:R-:W-:Y:S05]  /*b820*/  @!P1 BRA `(.L_x_23) ;  /* 0xfffffffc00f09947 */ /* 0x004fea000383ffff */
[----:B------:R-:W-:Y:S05]  /*b830*/  BRA `(.L_x_22) ;  /* 0xffffff6000507947 */ /* 0x000fea000383ffff */
.L_x_28:
[----:B-1----:R-:W-:-:S04]  /*b840*/  IMAD.U32 R5, RZ, RZ, UR4 ;  /* 0x00000004ff057e24 */ /* 0x002fc8000f8e00ff */
[----:B------:R1:W2:Y:S03]  /*b850*/  SYNCS.PHASECHK.TRANS64.TRYWAIT P1, [R5+URZ], R4 ;  /* 0x00000004050075a7 */ /* 0x0002a6000802017f */
[----:B--2---:R-:W-:Y:S05]  /*b860*/  @!P1 NANOSLEEP.SYNCS 0x989680 ;  /* 0x009896800000995d */ /* 0x004fea0003900000 */
[----:B------:R-:W2:Y:S02]  /*b870*/  @!P1 SYNCS.PHASECHK.TRANS64 P1, [R5+URZ], R4 ;  /* 0x00000004050095a7 */ /* 0x000ea4000802007f */
[----:B--2---:R-:W-:Y:S05]  /*b880*/  @!P1 BRA `(.L_x_28) ;  /* 0xfffffffc00ec9947 */ /* 0x004fea000383ffff */
[----:B------:R-:W-:Y:S05]  /*b890*/  BRA `(.L_x_27) ;  /* 0xffffff64002c7947 */ /* 0x000fea000383ffff */
.L_x_34:
[----:B0-----:R0:W1:Y:S02]  /*b8a0*/  SYNCS.PHASECHK.TRANS64.TRYWAIT P0, [R158+URZ+0x10], R3 ;  /* 0x000010039e0075a7 */ /* 0x001064000800017f */
[----:B-1----:R-:W-:Y:S05]  /*b8b0*/  @!P0 NANOSLEEP.SYNCS 0x989680 ;  /* 0x009896800000895d */ /* 0x002fea0003900000 */
[----:B------:R-:W1:Y:S02]  /*b8c0*/  @!P0 SYNCS.PHASECHK.TRANS64 P0, [R158+URZ+0x10], R3 ;  /* 0x000010039e0085a7 */ /* 0x000e64000800007f */
[----:B-1----:R-:W-:Y:S05]  /*b8d0*/  @!P0 BRA `(.L_x_34) ;  /* 0xfffffffc00f08947 */ /* 0x002fea000383ffff */
[----:B------:R-:W-:Y:S05]  /*b8e0*/  BRA `(.L_x_316) ;  /* 0xffffff6800887947 */ /* 0x000fea000383ffff */
.L_x_295:
[----:B------:R-:W-:Y:S01]  /*b8f0*/  BSSY B1, `(.L_x_317) ;  /* 0x0000006000017945 */ /* 0x000fe20003800000 */
[----:B------:R-:W-:-:S07]  /*b900*/  IMAD.MOV.U32 R15, RZ, RZ, -0x1 ;  /* 0xffffffffff0f7424 */ /* 0x000fce00078e00ff */
[----:B------:R-:W-:Y:S05]  /*b910*/  WARPSYNC.COLLECTIVE R15, `(.L_x_318) ;  /* 0x000000000f0c7348 */ /* 0x000fea0003c00000 */
[----:B------:R-:W-:Y:S02]  /*b920*/  ELECT P6, UR62, PT ;  /* 0x00000000003e782f */ /* 0x000fe400038c0000 */
[----:B------:R-:W-:Y:S01]  /*b930*/  MOV R14, UR62 ;  /* 0x0000003e000e7c02 */ /* 0x000fe20008000f00 */
[----:B------:R-:W-:Y:S10]  /*b940*/  ENDCOLLECTIVE ;  /* 0x000000000000791b */ /* 0x000ff40003800000 */
.L_x_318:
[----:B------:R-:W-:Y:S05]  /*b950*/  BSYNC B1 ;  /* 0x0000000000017941 */ /* 0x000fea0003800000 */
.L_x_317:
[----:B------:R-:W-:Y:S05]  /*b960*/  BRA `(.L_x_319) ;  /* 0xffffffec00f07947 */ /* 0x000fea000383ffff */
.L_x_298:
[----:B0-----:R0:W1:Y:S02]  /*b970*/  SYNCS.PHASECHK.TRANS64.TRYWAIT P1, [R12+URZ+0x20], R3 ;  /* 0x000020030c0075a7 */ /* 0x001064000802017f */
[----:B-1----:R-:W-:Y:S05]  /*b980*/  @!P1 NANOSLEEP.SYNCS 0x989680 ;  /* 0x009896800000995d */ /* 0x002fea0003900000 */
[----:B------:R-:W1:Y:S02]  /*b990*/  @!P1 SYNCS.PHASECHK.TRANS64 P1, [R12+URZ+0x20], R3 ;  /* 0x000020030c0095a7 */ /* 0x000e64000802007f */
[----:B-1----:R-:W-:Y:S05]  /*b9a0*/  @!P1 BRA `(.L_x_298) ;  /* 0xfffffffc00f09947 */ /* 0x002fea000383ffff */
[----:B------:R-:W-:Y:S05]  /*b9b0*/  BRA `(.L_x_320) ;  /* 0xfffffff0002c7947 */ /* 0x000fea000383ffff */
.L_x_307:
[----:B------:R-:W-:Y:S01]  /*b9c0*/  BSSY B0, `(.L_x_321) ;  /* 0x0000006000007945 */ /* 0x000fe20003800000 */
[----:B------:R-:W-:-:S07]  /*b9d0*/  IMAD.MOV.U32 R15, RZ, RZ, -0x1 ;  /* 0xffffffffff0f7424 */ /* 0x000fce00078e00ff */
[----:B------:R-:W-:Y:S05]  /*b9e0*/  WARPSYNC.COLLECTIVE R15, `(.L_x_322) ;  /* 0x000000000f0c7348 */ /* 0x000fea0003c00000 */
[----:B------:R-:W-:Y:S02]  /*b9f0*/  ELECT P6, UR62, PT ;  /* 0x00000000003e782f */ /* 0x000fe400038c0000 */
[----:B------:R-:W-:Y:S01]  /*ba00*/  MOV R14, UR62 ;  /* 0x0000003e000e7c02 */ /* 0x000fe20008000f00 */
[----:B------:R-:W-:Y:S10]  /*ba10*/  ENDCOLLECTIVE ;  /* 0x000000000000791b */ /* 0x000ff40003800000 */
.L_x_322:
[----:B------:R-:W-:Y:S05]  /*ba20*/  BSYNC B0 ;  /* 0x0000000000007941 */ /* 0x000fea0003800000 */
.L_x_321:
[----:B------:R-:W-:Y:S05]  /*ba30*/  BRA `(.L_x_323) ;  /* 0xfffffff800a07947 */ /* 0x000fea000383ffff */
.L_x_311:
[----:B0-----:R0:W1:Y:S02]  /*ba40*/  SYNCS.PHASECHK.TRANS64.TRYWAIT P0, [R7+URZ], R2 ;  /* 0x00000002070075a7 */ /* 0x001064000800017f */
[----:B-1----:R-:W-:Y:S05]  /*ba50*/  @!P0 NANOSLEEP.SYNCS 0x989680 ;  /* 0x009896800000895d */ /* 0x002fea0003900000 */
[----:B------:R-:W1:Y:S02]  /*ba60*/  @!P0 SYNCS.PHASECHK.TRANS64 P0, [R7+URZ], R2 ;  /* 0x00000002070085a7 */ /* 0x000e64000800007f */
[----:B-1----:R-:W-:Y:S05]  /*ba70*/  @!P0 BRA `(.L_x_311) ;  /* 0xfffffffc00f08947 */ /* 0x002fea000383ffff */
[----:B------:R-:W-:Y:S05]  /*ba80*/  BRA `(.L_x_324) ;  /* 0xfffffff800e47947 */ /* 0x000fea000383ffff */
.L_x_312:
[----:B0-----:R0:W1:Y:S02]  /*ba90*/  SYNCS.PHASECHK.TRANS64.TRYWAIT P0, [R9+URZ], R4 ;  /* 0x00000004090075a7 */ /* 0x001064000800017f */
[----:B-1----:R-:W-:Y:S05]  /*baa0*/  @!P0 NANOSLEEP.SYNCS 0x989680 ;  /* 0x009896800000895d */ /* 0x002fea0003900000 */
[----:B------:R-:W1:Y:S02]  /*bab0*/  @!P0 SYNCS.PHASECHK.TRANS64 P0, [R9+URZ], R4 ;  /* 0x00000004090085a7 */ /* 0x000e64000800007f */
[----:B-1----:R-:W-:Y:S05]  /*bac0*/  @!P0 BRA `(.L_x_312) ;  /* 0xfffffffc00f08947 */ /* 0x002fea000383ffff */
[----:B------:R-:W-:Y:S05]  /*bad0*/  BRA `(.L_x_325) ;  /* 0xfffffff800f47947 */ /* 0x000fea000383ffff */
.L_x_313:
[----:B-1----:R1:W2:Y:S02]  /*bae0*/  SYNCS.PHASECHK.TRANS64.TRYWAIT P0, [R6+URZ], R5 ;  /* 0x00000005060075a7 */ /* 0x0022a4000800017f */
[----:B--2---:R-:W-:Y:S05]  /*baf0*/  @!P0 NANOSLEEP.SYNCS 0x989680 ;  /* 0x009896800000895d */ /* 0x004fea0003900000 */
[----:B------:R-:W2:Y:S02]  /*bb00*/  @!P0 SYNCS.PHASECHK.TRANS64 P0, [R6+URZ], R5 ;  /* 0x00000005060085a7 */ /* 0x000ea4000800007f */
[----:B--2---:R-:W-:Y:S05]  /*bb10*/  @!P0 BRA `(.L_x_313) ;  /* 0xfffffffc00f08947 */ /* 0x004fea000383ffff */
[----:B------:R-:W-:Y:S05]  /*bb20*/  BRA `(.L_x_326) ;  /* 0xfffffff800fc7947 */ /* 0x000fea000383ffff */
.L_x_327:
[----:B------:R-:W-:-:S00]  /*bb30*/  BRA `(.L_x_327) ;  /* 0xfffffffc00fc7947 */ /* 0x000fc0000383ffff */
[----:B------:R-:W-:-:S00]  /*bb40*/  NOP ;  /* 0x0000000000007918 */ /* 0x000fc00000000000 */
        /* <DEDUP_REMOVED lines=11> */
.L_x_328:


//--------------------- .nv.global.init           --------------------------
	.section	.nv.global.init,"aw",@progbits
.nv.global.init:
	.type		$str$22,@object
	.size		$str$22,($str$23 - $str$22)
$str$22:
        /*0000*/ 	.byte	0x6b, 0x5f, 0x74, 0x69, 0x6c, 0x65, 0x5f, 0x63, 0x6f, 0x75, 0x6e, 0x74, 0x20, 0x3e, 0x3d, 0x20
        /*0010*/ 	.byte	0x31, 0x00
	.type		$str$23,@object
	.size		$str$23,(__unnamed_1 - $str$23)
$str$23:
        /*0012*/ 	.byte	0x2f, 0x74, 0x6d, 0x70, 0x2f, 0x63, 0x75, 0x74, 0x6c, 0x61, 0x73, 0x73, 0x5f, 0x73, 0x77, 0x65
        /*0022*/ 	.byte	0x65, 0x70, 0x5f, 0x73, 0x72, 0x63, 0x2f, 0x69, 0x6e, 0x63, 0x6c, 0x75, 0x64, 0x65, 0x2f, 0x63
        /*0032*/ 	.byte	0x75, 0x74, 0x6c, 0x61, 0x73, 0x73, 0x2f, 0x67, 0x65, 0x6d, 0x6d, 0x2f, 0x63, 0x6f, 0x6c, 0x6c
        /*0042*/ 	.byte	0x65, 0x63, 0x74, 0x69, 0x76, 0x65, 0x2f, 0x73, 0x6d, 0x39, 0x30, 0x5f, 0x6d, 0x6d, 0x61, 0x5f
        /*0052*/ 	.byte	0x74, 0x6d, 0x61, 0x5f, 0x67, 0x6d, 0x6d, 0x61, 0x5f, 0x73, 0x73, 0x5f, 0x77, 0x61, 0x72, 0x70
        /*0062*/ 	.byte	0x73, 0x70, 0x65, 0x63, 0x69, 0x61, 0x6c, 0x69, 0x7a, 0x65, 0x64, 0x2e, 0x68, 0x70, 0x70, 0x00
	.type		__unnamed_1,@object
	.size		__unnamed_1,(.L_0 - __unnamed_1)
__unnamed_1:
        /*0072*/ 	.byte	0x76, 0x6f, 0x69, 0x64, 0x20, 0x63, 0x75, 0x74, 0x6c, 0x61, 0x73, 0x73, 0x3a, 0x3a, 0x67, 0x65
        /* <DEDUP_REMOVED lines=180> */
        /*0bc2*/ 	.byte	0x3a, 0x3a, 0x69, 0x64, 0x65, 0x6e, 0x74, 0x69, 0x74, 0x79, 0x5d, 0x00
.L_0:


//--------------------- .nv.shared._ZN7cutlass13device_kernelINS_4gemm6kernel13GemmUniversalIN4cute5tupleIJiiiiEEENS1_10collective13CollectiveMmaINS1_34MainloopSm90TmaGmmaWarpSpecializedILi4ENS5_IJNS4_1CILi1EEENSA_ILi2EEESB_EEENS1_32KernelTmaWarpSpecializedPingpongEEENS5_IJNSA_ILi64EEENSA_ILi256EEESG_EEENS_10bfloat16_tENS5_IJlSB_lEEESJ_SK_NS4_8TiledMMAINS4_8MMA_AtomIJNS4_4SM904GMMA28MMA_64x256x16_F32BF16BF16_SSILNSO_5MajorE0ELSQ_0ELNSO_7ScaleInE1ELSR_1EEEEEENS4_6LayoutINS5_IJSB_SB_SB_EEENS5_IJNSA_ILi0EEESW_SW_EEEEENS5_IJNS4_10UnderscoreESZ_SZ_EEEEENS4_23SM90_TMA_LOAD_MULTICASTENS4_14ComposedLayoutINS4_7SwizzleILi3ELi4ELi3EEENS4_18smem_ptr_flag_bitsILi16EEENSU_INS5_IJNSA_ILi8EEESG_EEENS5_IJSG_SB_EEEEEEEvNS4_8identityENS4_13SM90_TMA_LOADES1C_vS1D_EENS_8epilogue10collective6detail29Sm90TmaWarpSpecializedAdapterINS1H_15DefaultEpilogueISJ_SK_SK_NS1G_6thread17LinearCombinationISJ_Li1EffLNS1L_9ScaleType4KindE0ELNS_15FloatRoundStyleE2ESJ_EENS1_15EpilogueDefaultEEEEEvvEEEEvNT_6ParamsE --------------------------
	.section	.nv.shared._ZN7cutlass13device_kernelINS_4gemm6kernel13GemmUniversalIN4cute5tupleIJiiiiEEENS1_10collective13CollectiveMmaINS1_34MainloopSm90TmaGmmaWarpSpecializedILi4ENS5_IJNS4_1CILi1EEENSA_ILi2EEESB_EEENS1_32KernelTmaWarpSpecializedPingpongEEENS5_IJNSA_ILi64EEENSA_ILi256EEESG_EEENS_10bfloat16_tENS5_IJlSB_lEEESJ_SK_NS4_8TiledMMAINS4_8MMA_AtomIJNS4_4SM904GMMA28MMA_64x256x16_F32BF16BF16_SSILNSO_5MajorE0ELSQ_0ELNSO_7ScaleInE1ELSR_1EEEEEENS4_6LayoutINS5_IJSB_SB_SB_EEENS5_IJNSA_ILi0EEESW_SW_EEEEENS5_IJNS4_10UnderscoreESZ_SZ_EEEEENS4_23SM90_TMA_LOAD_MULTICASTENS4_14ComposedLayoutINS4_7SwizzleILi3ELi4ELi3EEENS4_18smem_ptr_flag_bitsILi16EEENSU_INS5_IJNSA_ILi8EEESG_EEENS5_IJSG_SB_EEEEEEEvNS4_8identityENS4_13SM90_TMA_LOADES1C_vS1D_EENS_8epilogue10collective6detail29Sm90TmaWarpSpecializedAdapterINS1H_15DefaultEpilogueISJ_SK_SK_NS1G_6thread17LinearCombinationISJ_Li1EffLNS1L_9ScaleType4KindE0ELNS_15FloatRoundStyleE2ESJ_EENS1_15EpilogueDefaultEEEEEvvEEEEvNT_6ParamsE,"aw",@nobits
	.sectionflags	@""
	.align	16
	.zero		1024


//--------------------- .nv.shared.reserved.0     --------------------------
	.section	.nv.shared.reserved.0,"aw",@nobits
	.weak		__nv_reservedSMEM_offset_0_alias
	.size		__nv_reservedSMEM_offset_0_alias, 0, 0
	.other		__nv_reservedSMEM_offset_0_alias,@"STO_CUDA_RESERVED_SHARED STV_DEFAULT"
__nv_reservedSMEM_offset_0_alias:
	.zero		0


//--------------------- .nv.global                --------------------------
	.section	.nv.global,"aw",@nobits
.nv.global:
	.type		_ZN39_INTERNAL_54363b85_4_k_cu_229ebdb0_29594cute1_E,@object
	.size		_ZN39_INTERNAL_54363b85_4_k_cu_229ebdb0_29594cute1_E,(_ZN39_INTERNAL_54363b85_4_k_cu_229ebdb0_29594cuda3std3__45__cpo6cbeginE - _ZN39_INTERNAL_54363b85_4_k_cu_229ebdb0_29594cute1_E)
_ZN39_INTERNAL_54363b85_4_k_cu_229ebdb0_29594cute1_E:
	.zero		1
	.type		_ZN39_INTERNAL_54363b85_4_k_cu_229ebdb0_29594cuda3std3__45__cpo6cbeginE,@object
	.size		_ZN39_INTERNAL_54363b85_4_k_cu_229ebdb0_29594cuda3std3__45__cpo6cbeginE,(_ZN39_INTERNAL_54363b85_4_k_cu_229ebdb0_29594cuda3std3__48in_placeE - _ZN39_INTERNAL_54363b85_4_k_cu_229ebdb0_29594cuda3std3__45__cpo6cbeginE)
_ZN39_INTERNAL_54363b85_4_k_cu_229ebdb0_29594cuda3std3__45__cpo6cbeginE:
	.zero		1
	.type		_ZN39_INTERNAL_54363b85_4_k_cu_229ebdb0_29594cuda3std3__48in_placeE,@object
	.size		_ZN39_INTERNAL_54363b85_4_k_cu_229ebdb0_29594cuda3std3__48in_placeE,(_ZN39_INTERNAL_54363b85_4_k_cu_229ebdb0_29594cuda3std6ranges3__45__cpo9iter_moveE - _ZN39_INTERNAL_54363b85_4_k_cu_229ebdb0_29594cuda3std3__48in_placeE)
_ZN39_INTERNAL_54363b85_4_k_cu_229ebdb0_29594cuda3std3__48in_placeE:
	.zero		1
	.type		_ZN39_INTERNAL_54363b85_4_k_cu_229ebdb0_29594cuda3std6ranges3__45__cpo9iter_moveE,@object
	.size		_ZN39_INTERNAL_54363b85_4_k_cu_229ebdb0_29594cuda3std6ranges3__45__cpo9iter_moveE,(_ZN39_INTERNAL_54363b85_4_k_cu_229ebdb0_29594cuda3std3__45__cpo5beginE - _ZN39_INTERNAL_54363b85_4_k_cu_229ebdb0_29594cuda3std6ranges3__45__cpo9iter_moveE)
_ZN39_INTERNAL_54363b85_4_k_cu_229ebdb0_29594cuda3std6ranges3__45__cpo9iter_moveE:
	.zero		1
	.type		_ZN39_INTERNAL_54363b85_4_k_cu_229ebdb0_29594cuda3std3__45__cpo5beginE,@object
	.size		_ZN39_INTERNAL_54363b85_4_k_cu_229ebdb0_29594cuda3std3__45__cpo5beginE,(_ZN39_INTERNAL_54363b85_4_k_cu_229ebdb0_29594cuda3std3__441_GLOBAL__N__54363b85_4_k_cu_229ebdb0_29596ignoreE - _ZN39_INTERNAL_54363b85_4_k_cu_229ebdb0_29594cuda3std3__45__cpo5beginE)
_ZN39_INTERNAL_54363b85_4_k_cu_229ebdb0_29594cuda3std3__45__cpo5beginE:
	.zero		1
	.type		_ZN39_INTERNAL_54363b85_4_k_cu_229ebdb0_29594cuda3std3__441_GLOBAL__N__54363b85_4_k_cu_229ebdb0_29596ignoreE,@object
	.size		_ZN39_INTERNAL_54363b85_4_k_cu_229ebdb0_29594cuda3std3__441_GLOBAL__N__54363b85_4_k_cu_229ebdb0_29596ignoreE,(_ZN39_INTERNAL_54363b85_4_k_cu_229ebdb0_29594cute7productE - _ZN39_INTERNAL_54363b85_4_k_cu_229ebdb0_29594cuda3std3__441_GLOBAL__N__54363b85_4_k_cu_229ebdb0_29596ignoreE)
_ZN39_INTERNAL_54363b85_4_k_cu_229ebdb0_29594cuda3std3__441_GLOBAL__N__54363b85_4_k_cu_229ebdb0_29596ignoreE:
	.zero		1
	.type		_ZN39_INTERNAL_54363b85_4_k_cu_229ebdb0_29594cute7productE,@object
	.size		_ZN39_INTERNAL_54363b85_4_k_cu_229ebdb0_29594cute7productE,(_ZN39_INTERNAL_54363b85_4_k_cu_229ebdb0_29594cuda3std3__45__cpo3endE - _ZN39_INTERNAL_54363b85_4_k_cu_229ebdb0_29594cute7productE)
_ZN39_INTERNAL_54363b85_4_k_cu_229ebdb0_29594cute7productE:
	.zero		1
	.type		_ZN39_INTERNAL_54363b85_4_k_cu_229ebdb0_29594cuda3std3__45__cpo3endE,@object
	.size		_ZN39_INTERNAL_54363b85_4_k_cu_229ebdb0_29594cuda3std3__45__cpo3endE,(_ZN39_INTERNAL_54363b85_4_k_cu_229ebdb0_29594cuda3std3__419piecewise_constructE - _ZN39_INTERNAL_54363b85_4_k_cu_229ebdb0_29594cuda3std3__45__cpo3endE)
_ZN39_INTERNAL_54363b85_4_k_cu_229ebdb0_29594cuda3std3__45__cpo3endE:
	.zero		1
	.type		_ZN39_INTERNAL_54363b85_4_k_cu_229ebdb0_29594cuda3std3__419piecewise_constructE,@object
	.size		_ZN39_INTERNAL_54363b85_4_k_cu_229ebdb0_29594cuda3std3__419piecewise_constructE,(_ZN39_INTERNAL_54363b85_4_k_cu_229ebdb0_29594cuda3std3__45__cpo4cendE - _ZN39_INTERNAL_54363b85_4_k_cu_229ebdb0_29594cuda3std3__419piecewise_constructE)
_ZN39_INTERNAL_54363b85_4_k_cu_229ebdb0_29594cuda3std3__419piecewise_constructE:
	.zero		1
	.type		_ZN39_INTERNAL_54363b85_4_k_cu_229ebdb0_29594cuda3std3__45__cpo4cendE,@object
	.size		_ZN39_INTERNAL_54363b85_4_k_cu_229ebdb0_29594cuda3std3__45__cpo4cendE,(_ZN39_INTERNAL_54363b85_4_k_cu_229ebdb0_29594cuda3std6ranges3__45__cpo4swapE - _ZN39_INTERNAL_54363b85_4_k_cu_229ebdb0_29594cuda3std3__45__cpo4cendE)
_ZN39_INTERNAL_54363b85_4_k_cu_229ebdb0_29594cuda3std3__45__cpo4cendE:
	.zero		1
	.type		_ZN39_INTERNAL_54363b85_4_k_cu_229ebdb0_29594cuda3std6ranges3__45__cpo4swapE,@object
	.size		_ZN39_INTERNAL_54363b85_4_k_cu_229ebdb0_29594cuda3std6ranges3__45__cpo4swapE,(.L_8 - _ZN39_INTERNAL_54363b85_4_k_cu_229ebdb0_29594cuda3std6ranges3__45__cpo4swapE)
_ZN39_INTERNAL_54363b85_4_k_cu_229ebdb0_29594cuda3std6ranges3__45__cpo4swapE:
	.zero		1
.L_8:


//--------------------- .nv.constant0._ZN7cutlass13device_kernelINS_4gemm6kernel13GemmUniversalIN4cute5tupleIJiiiiEEENS1_10collective13CollectiveMmaINS1_34MainloopSm90TmaGmmaWarpSpecializedILi4ENS5_IJNS4_1CILi1EEENSA_ILi2EEESB_EEENS1_32KernelTmaWarpSpecializedPingpongEEENS5_IJNSA_ILi64EEENSA_ILi256EEESG_EEENS_10bfloat16_tENS5_IJlSB_lEEESJ_SK_NS4_8TiledMMAINS4_8MMA_AtomIJNS4_4SM904GMMA28MMA_64x256x16_F32BF16BF16_SSILNSO_5MajorE0ELSQ_0ELNSO_7ScaleInE1ELSR_1EEEEEENS4_6LayoutINS5_IJSB_SB_SB_EEENS5_IJNSA_ILi0EEESW_SW_EEEEENS5_IJNS4_10UnderscoreESZ_SZ_EEEEENS4_23SM90_TMA_LOAD_MULTICASTENS4_14ComposedLayoutINS4_7SwizzleILi3ELi4ELi3EEENS4_18smem_ptr_flag_bitsILi16EEENSU_INS5_IJNSA_ILi8EEESG_EEENS5_IJSG_SB_EEEEEEEvNS4_8identityENS4_13SM90_TMA_LOADES1C_vS1D_EENS_8epilogue10collective6detail29Sm90TmaWarpSpecializedAdapterINS1H_15DefaultEpilogueISJ_SK_SK_NS1G_6thread17LinearCombinationISJ_Li1EffLNS1L_9ScaleType4KindE0ELNS_15FloatRoundStyleE2ESJ_EENS1_15EpilogueDefaultEEEEEvvEEEEvNT_6ParamsE --------------------------
	.section	.nv.constant0._ZN7cutlass13device_kernelINS_4gemm6kernel13GemmUniversalIN4cute5tupleIJiiiiEEENS1_10collective13CollectiveMmaINS1_34MainloopSm90TmaGmmaWarpSpecializedILi4ENS5_IJNS4_1CILi1EEENSA_ILi2EEESB_EEENS1_32KernelTmaWarpSpecializedPingpongEEENS5_IJNSA_ILi64EEENSA_ILi256EEESG_EEENS_10bfloat16_tENS5_IJlSB_lEEESJ_SK_NS4_8TiledMMAINS4_8MMA_AtomIJNS4_4SM904GMMA28MMA_64x256x16_F32BF16BF16_SSILNSO_5MajorE0ELSQ_0ELNSO_7ScaleInE1ELSR_1EEEEEENS4_6LayoutINS5_IJSB_SB_SB_EEENS5_IJNSA_ILi0EEESW_SW_EEEEENS5_IJNS4_10UnderscoreESZ_SZ_EEEEENS4_23SM90_TMA_LOAD_MULTICASTENS4_14ComposedLayoutINS4_7SwizzleILi3ELi4ELi3EEENS4_18smem_ptr_flag_bitsILi16EEENSU_INS5_IJNSA_ILi8EEESG_EEENS5_IJSG_SB_EEEEEEEvNS4_8identityENS4_13SM90_TMA_LOADES1C_vS1D_EENS_8epilogue10collective6detail29Sm90TmaWarpSpecializedAdapterINS1H_15DefaultEpilogueISJ_SK_SK_NS1G_6thread17LinearCombinationISJ_Li1EffLNS1L_9ScaleType4KindE0ELNS_15FloatRoundStyleE2ESJ_EENS1_15EpilogueDefaultEEEEEvvEEEEvNT_6ParamsE,"a",@progbits
	.sectionflags	@""
	.align	4
.nv.constant0._ZN7cutlass13device_kernelINS_4gemm6kernel13GemmUniversalIN4cute5tupleIJiiiiEEENS1_10collective13CollectiveMmaINS1_34MainloopSm90TmaGmmaWarpSpecializedILi4ENS5_IJNS4_1CILi1EEENSA_ILi2EEESB_EEENS1_32KernelTmaWarpSpecializedPingpongEEENS5_IJNSA_ILi64EEENSA_ILi256EEESG_EEENS_10bfloat16_tENS5_IJlSB_lEEESJ_SK_NS4_8TiledMMAINS4_8MMA_AtomIJNS4_4SM904GMMA28MMA_64x256x16_F32BF16BF16_SSILNSO_5MajorE0ELSQ_0ELNSO_7ScaleInE1ELSR_1EEEEEENS4_6LayoutINS5_IJSB_SB_SB_EEENS5_IJNSA_ILi0EEESW_SW_EEEEENS5_IJNS4_10UnderscoreESZ_SZ_EEEEENS4_23SM90_TMA_LOAD_MULTICASTENS4_14ComposedLayoutINS4_7SwizzleILi3ELi4ELi3EEENS4_18smem_ptr_flag_bitsILi16EEENSU_INS5_IJNSA_ILi8EEESG_EEENS5_IJSG_SB_EEEEEEEvNS4_8identityENS4_13SM90_TMA_LOADES1C_vS1D_EENS_8epilogue10collective6detail29Sm90TmaWarpSpecializedAdapterINS1H_15DefaultEpilogueISJ_SK_SK_NS1G_6thread17LinearCombinationISJ_Li1EffLNS1L_9ScaleType4KindE0ELNS_15FloatRoundStyleE2ESJ_EENS1_15EpilogueDefaultEEEEEvvEEEEvNT_6ParamsE:
	.zero		1664


//--------------------- SYMBOLS --------------------------

	.type		.nv.reservedSmem.offset0,@object
	.size		.nv.reservedSmem.offset0,0x4
	.type		__assertfail,@function
